	.target	sm_100a

	.elftype	@"ET_EXEC"


//--------------------- .note.nv.tkinfo           --------------------------
	.section	.note.nv.tkinfo,"",@"SHT_NOTE"
	.sectionflags	@"SHF_NOTE_NV_TKINFO"
	.tkinfo
        /*0018*/ 	.word	0x00000002
        /*0030*/ 	.string	""
        /*0030*/ 	.string	"ptxas"
        /*0030*/ 	.string	"Cuda compilation tools, release 13.0, V13.0.88"
        /*0030*/ 	.string	"Build cuda_13.0.r13.0/compiler.36424714_0"
        /*0030*/ 	.string	"-arch sm_100a -m 64 "



//--------------------- .note.nv.cuinfo           --------------------------
	.section	.note.nv.cuinfo,"",@"SHT_NOTE"
	.sectionflags	@"SHF_NOTE_NV_CUINFO"
        /*0018*/ 	.short	0x0002
        /*001a*/ 	.short	0x0064
        /*001c*/ 	.short	0x0082
	.zero		2


//--------------------- .nv.info                  --------------------------
	.section	.nv.info,"",@"SHT_CUDA_INFO"
	.align	4


	//----- nvinfo : EIATTR_REGCOUNT
	.align		4
        /*0000*/ 	.byte	0x04, 0x2f
        /*0002*/ 	.short	(.L_19 - .L_18)
	.align		4
.L_18:
        /*0004*/ 	.word	index@(_ZN7cutlass13device_kernelINS_4gemm6kernel13GemmUniversalIN4cute5tupleIJiiiiEEENS1_10collective13CollectiveMmaINS1_35MainloopSm100TmaUmmaWarpSpecializedILi4ELi2ELi4ENS5_IJNS4_1CILi2EEENSA_ILi1EEESC_EEEEENS5_IJNSA_ILi64EEENSA_ILi128EEENSA_ILi32EEEEEENS_10bfloat16_tENS5_IJlSC_lEEESJ_SK_NS4_8TiledMMAINS4_8MMA_AtomIJNS4_20SM100_MMA_F16BF16_SSISJ_SJ_fLi64ELi128ELNS4_4UMMA5MajorE0ELSP_0ELNSO_7ScaleInE0ELSQ_0EEEEEENS4_6LayoutINS5_IJSC_SC_SC_EEENS5_IJNSA_ILi0EEESV_SV_EEEEENS5_IJNS4_10UnderscoreESY_SY_EEEEENS4_13SM90_TMA_LOADENS4_14ComposedLayoutINS4_7SwizzleILi2ELi4ELi3EEENS4_18smem_ptr_flag_bitsILi16EEENST_INS5_IJNSA_ILi8EEESH_EEENS5_IJSH_SC_EEEEEEEvNS4_8identityENS4_23SM90_TMA_LOAD_MULTICASTES1B_vS1C_EENS_8epilogue10collective18CollectiveEpilogueINS1F_23Sm100TmaWarpSpecializedILi4ELi2ELi16ELb1ELb0EEEJSI_NS5_IJNST_ISF_SC_EENST_ISH_SC_EEEEESJ_SK_SJ_SK_NS1F_6fusion15FusionCallbacksIS1J_NS1N_17LinearCombinationISJ_fSJ_fLNS_15FloatRoundStyleE2EEESI_S1M_JEEENS4_5SM1004TMEM4LOAD26SM100_TMEM_LOAD_16dp256b4xES11_S1B_NS4_17SM75_U32x4_LDSM_NENS4_14SM90_TMA_STOREES1B_NS4_17SM90_U32x4_STSM_NENS4_39AutoVectorizingCopyWithAssumedAlignmentILi128EEEEEEvvEEEEvNT_6ParamsE)
        /*0008*/ 	.word	0x00000044


	//----- nvinfo : EIATTR_FRAME_SIZE
	.align		4
.L_19:
        /*000c*/ 	.byte	0x04, 0x11
        /*000e*/ 	.short	(.L_21 - .L_20)
	.align		4
.L_20:
        /*0010*/ 	.word	index@($__internal_2_$__cuda_sm10x_tcgen05_guardrail_trap_unallocated_columns_being_dealloced)
        /*0014*/ 	.word	0x00000000


	//----- nvinfo : EIATTR_FRAME_SIZE
	.align		4
.L_21:
        /*0018*/ 	.byte	0x04, 0x11
        /*001a*/ 	.short	(.L_23 - .L_22)
	.align		4
.L_22:
        /*001c*/ 	.word	index@($__internal_1_$__cuda_sm10x_tcgen05_guardrail_trap_phase_invalid_during_alloc)
        /*0020*/ 	.word	0x00000000


	//----- nvinfo : EIATTR_FRAME_SIZE
	.align		4
.L_23:
        /*0024*/ 	.byte	0x04, 0x11
        /*0026*/ 	.short	(.L_25 - .L_24)
	.align		4
.L_24:
        /*0028*/ 	.word	index@($__internal_0_$__cuda_sm10x_tcgen05_guardrail_trap_col_being_dealloced_not_returned_by_alloc)
        /*002c*/ 	.word	0x00000000


	//----- nvinfo : EIATTR_FRAME_SIZE
	.align		4
.L_25:
        /*0030*/ 	.byte	0x04, 0x11
        /*0032*/ 	.short	(.L_27 - .L_26)
	.align		4
.L_26:
        /*0034*/ 	.word	index@(_ZN7cutlass13device_kernelINS_4gemm6kernel13GemmUniversalIN4cute5tupleIJiiiiEEENS1_10collective13CollectiveMmaINS1_35MainloopSm100TmaUmmaWarpSpecializedILi4ELi2ELi4ENS5_IJNS4_1CILi2EEENSA_ILi1EEESC_EEEEENS5_IJNSA_ILi64EEENSA_ILi128EEENSA_ILi32EEEEEENS_10bfloat16_tENS5_IJlSC_lEEESJ_SK_NS4_8TiledMMAINS4_8MMA_AtomIJNS4_20SM100_MMA_F16BF16_SSISJ_SJ_fLi64ELi128ELNS4_4UMMA5MajorE0ELSP_0ELNSO_7ScaleInE0ELSQ_0EEEEEENS4_6LayoutINS5_IJSC_SC_SC_EEENS5_IJNSA_ILi0EEESV_SV_EEEEENS5_IJNS4_10UnderscoreESY_SY_EEEEENS4_13SM90_TMA_LOADENS4_14ComposedLayoutINS4_7SwizzleILi2ELi4ELi3EEENS4_18smem_ptr_flag_bitsILi16EEENST_INS5_IJNSA_ILi8EEESH_EEENS5_IJSH_SC_EEEEEEEvNS4_8identityENS4_23SM90_TMA_LOAD_MULTICASTES1B_vS1C_EENS_8epilogue10collective18CollectiveEpilogueINS1F_23Sm100TmaWarpSpecializedILi4ELi2ELi16ELb1ELb0EEEJSI_NS5_IJNST_ISF_SC_EENST_ISH_SC_EEEEESJ_SK_SJ_SK_NS1F_6fusion15FusionCallbacksIS1J_NS1N_17LinearCombinationISJ_fSJ_fLNS_15FloatRoundStyleE2EEESI_S1M_JEEENS4_5SM1004TMEM4LOAD26SM100_TMEM_LOAD_16dp256b4xES11_S1B_NS4_17SM75_U32x4_LDSM_NENS4_14SM90_TMA_STOREES1B_NS4_17SM90_U32x4_STSM_NENS4_39AutoVectorizingCopyWithAssumedAlignmentILi128EEEEEEvvEEEEvNT_6ParamsE)
        /*0038*/ 	.word	0x00000000


	//----- nvinfo : EIATTR_MIN_STACK_SIZE
	.align		4
.L_27:
        /*003c*/ 	.byte	0x04, 0x12
        /*003e*/ 	.short	(.L_29 - .L_28)
	.align		4
.L_28:
        /*0040*/ 	.word	index@(_ZN7cutlass13device_kernelINS_4gemm6kernel13GemmUniversalIN4cute5tupleIJiiiiEEENS1_10collective13CollectiveMmaINS1_35MainloopSm100TmaUmmaWarpSpecializedILi4ELi2ELi4ENS5_IJNS4_1CILi2EEENSA_ILi1EEESC_EEEEENS5_IJNSA_ILi64EEENSA_ILi128EEENSA_ILi32EEEEEENS_10bfloat16_tENS5_IJlSC_lEEESJ_SK_NS4_8TiledMMAINS4_8MMA_AtomIJNS4_20SM100_MMA_F16BF16_SSISJ_SJ_fLi64ELi128ELNS4_4UMMA5MajorE0ELSP_0ELNSO_7ScaleInE0ELSQ_0EEEEEENS4_6LayoutINS5_IJSC_SC_SC_EEENS5_IJNSA_ILi0EEESV_SV_EEEEENS5_IJNS4_10UnderscoreESY_SY_EEEEENS4_13SM90_TMA_LOADENS4_14ComposedLayoutINS4_7SwizzleILi2ELi4ELi3EEENS4_18smem_ptr_flag_bitsILi16EEENST_INS5_IJNSA_ILi8EEESH_EEENS5_IJSH_SC_EEEEEEEvNS4_8identityENS4_23SM90_TMA_LOAD_MULTICASTES1B_vS1C_EENS_8epilogue10collective18CollectiveEpilogueINS1F_23Sm100TmaWarpSpecializedILi4ELi2ELi16ELb1ELb0EEEJSI_NS5_IJNST_ISF_SC_EENST_ISH_SC_EEEEESJ_SK_SJ_SK_NS1F_6fusion15FusionCallbacksIS1J_NS1N_17LinearCombinationISJ_fSJ_fLNS_15FloatRoundStyleE2EEESI_S1M_JEEENS4_5SM1004TMEM4LOAD26SM100_TMEM_LOAD_16dp256b4xES11_S1B_NS4_17SM75_U32x4_LDSM_NENS4_14SM90_TMA_STOREES1B_NS4_17SM90_U32x4_STSM_NENS4_39AutoVectorizingCopyWithAssumedAlignmentILi128EEEEEEvvEEEEvNT_6ParamsE)
        /*0044*/ 	.word	0x00000000
.L_29:


//--------------------- .nv.compat                --------------------------
	.section	.nv.compat,"",@"SHT_CUDA_COMPAT_INFO"
	.align	4
        /*0000*/ 	.byte	0x02, 0x09, 0x01, 0x00, 0x02, 0x02, 0x02, 0x00, 0x02, 0x05, 0x05, 0x00, 0x03, 0x07, 0x01, 0x01
        /*0010*/ 	.byte	0x02, 0x03, 0x01, 0x00, 0x02, 0x06, 0x01, 0x00, 0x04, 0x0b, 0x08, 0x00, 0x09, 0x00, 0x00, 0x00
        /*0020*/ 	.byte	0x00, 0x00, 0x00, 0x00


//--------------------- .nv.info._ZN7cutlass13device_kernelINS_4gemm6kernel13GemmUniversalIN4cute5tupleIJiiiiEEENS1_10collective13CollectiveMmaINS1_35MainloopSm100TmaUmmaWarpSpecializedILi4ELi2ELi4ENS5_IJNS4_1CILi2EEENSA_ILi1EEESC_EEEEENS5_IJNSA_ILi64EEENSA_ILi128EEENSA_ILi32EEEEEENS_10bfloat16_tENS5_IJlSC_lEEESJ_SK_NS4_8TiledMMAINS4_8MMA_AtomIJNS4_20SM100_MMA_F16BF16_SSISJ_SJ_fLi64ELi128ELNS4_4UMMA5MajorE0ELSP_0ELNSO_7ScaleInE0ELSQ_0EEEEEENS4_6LayoutINS5_IJSC_SC_SC_EEENS5_IJNSA_ILi0EEESV_SV_EEEEENS5_IJNS4_10UnderscoreESY_SY_EEEEENS4_13SM90_TMA_LOADENS4_14ComposedLayoutINS4_7SwizzleILi2ELi4ELi3EEENS4_18smem_ptr_flag_bitsILi16EEENST_INS5_IJNSA_ILi8EEESH_EEENS5_IJSH_SC_EEEEEEEvNS4_8identityENS4_23SM90_TMA_LOAD_MULTICASTES1B_vS1C_EENS_8epilogue10collective18CollectiveEpilogueINS1F_23Sm100TmaWarpSpecializedILi4ELi2ELi16ELb1ELb0EEEJSI_NS5_IJNST_ISF_SC_EENST_ISH_SC_EEEEESJ_SK_SJ_SK_NS1F_6fusion15FusionCallbacksIS1J_NS1N_17LinearCombinationISJ_fSJ_fLNS_15FloatRoundStyleE2EEESI_S1M_JEEENS4_5SM1004TMEM4LOAD26SM100_TMEM_LOAD_16dp256b4xES11_S1B_NS4_17SM75_U32x4_LDSM_NENS4_14SM90_TMA_STOREES1B_NS4_17SM90_U32x4_STSM_NENS4_39AutoVectorizingCopyWithAssumedAlignmentILi128EEEEEEvvEEEEvNT_6ParamsE --------------------------
	.section	.nv.info._ZN7cutlass13device_kernelINS_4gemm6kernel13GemmUniversalIN4cute5tupleIJiiiiEEENS1_10collective13CollectiveMmaINS1_35MainloopSm100TmaUmmaWarpSpecializedILi4ELi2ELi4ENS5_IJNS4_1CILi2EEENSA_ILi1EEESC_EEEEENS5_IJNSA_ILi64EEENSA_ILi128EEENSA_ILi32EEEEEENS_10bfloat16_tENS5_IJlSC_lEEESJ_SK_NS4_8TiledMMAINS4_8MMA_AtomIJNS4_20SM100_MMA_F16BF16_SSISJ_SJ_fLi64ELi128ELNS4_4UMMA5MajorE0ELSP_0ELNSO_7ScaleInE0ELSQ_0EEEEEENS4_6LayoutINS5_IJSC_SC_SC_EEENS5_IJNSA_ILi0EEESV_SV_EEEEENS5_IJNS4_10UnderscoreESY_SY_EEEEENS4_13SM90_TMA_LOADENS4_14ComposedLayoutINS4_7SwizzleILi2ELi4ELi3EEENS4_18smem_ptr_flag_bitsILi16EEENST_INS5_IJNSA_ILi8EEESH_EEENS5_IJSH_SC_EEEEEEEvNS4_8identityENS4_23SM90_TMA_LOAD_MULTICASTES1B_vS1C_EENS_8epilogue10collective18CollectiveEpilogueINS1F_23Sm100TmaWarpSpecializedILi4ELi2ELi16ELb1ELb0EEEJSI_NS5_IJNST_ISF_SC_EENST_ISH_SC_EEEEESJ_SK_SJ_SK_NS1F_6fusion15FusionCallbacksIS1J_NS1N_17LinearCombinationISJ_fSJ_fLNS_15FloatRoundStyleE2EEESI_S1M_JEEENS4_5SM1004TMEM4LOAD26SM100_TMEM_LOAD_16dp256b4xES11_S1B_NS4_17SM75_U32x4_LDSM_NENS4_14SM90_TMA_STOREES1B_NS4_17SM90_U32x4_STSM_NENS4_39AutoVectorizingCopyWithAssumedAlignmentILi128EEEEEEvvEEEEvNT_6ParamsE,"",@"SHT_CUDA_INFO"
	.sectionflags	@""
	.align	4


	//----- nvinfo : EIATTR_CUDA_API_VERSION
	.align		4
        /*0000*/ 	.byte	0x04, 0x37
        /*0002*/ 	.short	(.L_31 - .L_30)
.L_30:
        /*0004*/ 	.word	0x00000082


	//----- nvinfo : EIATTR_KPARAM_INFO
	.align		4
.L_31:
        /*0008*/ 	.byte	0x04, 0x17
        /*000a*/ 	.short	(.L_33 - .L_32)
.L_32:
        /*000c*/ 	.word	0x00000000
        /*0010*/ 	.short	0x0000
        /*0012*/ 	.short	0x0000
        /*0014*/ 	.byte	0x00, 0xf0, 0x01, 0x20


	//----- nvinfo : EIATTR_AT_ENTRY_FRAGMENTS
	.align		4
.L_33:
        /*0018*/ 	.byte	0x04, 0x4f
        /*001a*/ 	.short	(.L_35 - .L_34)


	//   ....[0]....
.L_34:
        /*001c*/ 	.word	0x00000006


	//----- nvinfo : EIATTR_RESERVED_SMEM_USED
	.align		4
.L_35:
        /*0020*/ 	.byte	0x01, 0x41
	.zero		2


	//----- nvinfo : EIATTR_SPARSE_MMA_MASK
	.align		4
        /*0024*/ 	.byte	0x03, 0x50
        /*0026*/ 	.short	0x0000


	//----- nvinfo : EIATTR_TCGEN05_1CTA_USED
	.align		4
        /*0028*/ 	.byte	0x01, 0x51
	.zero		2


	//----- nvinfo : EIATTR_MAXREG_COUNT
	.align		4
        /*002c*/ 	.byte	0x03, 0x1b
        /*002e*/ 	.short	0x00ff


	//----- nvinfo : EIATTR_NUM_BARRIERS
	.align		4
        /*0030*/ 	.byte	0x02, 0x4c
        /*0032*/ 	.byte	0x07
	.zero		1


	//----- nvinfo : EIATTR_EXTERNS
	.align		4
        /*0034*/ 	.byte	0x04, 0x0f
        /*0036*/ 	.short	(.L_37 - .L_36)


	//   ....[0]....
	.align		4
.L_36:
        /*0038*/ 	.word	index@(__assertfail)


	//----- nvinfo : EIATTR_MERCURY_ISA_VERSION
	.align		4
.L_37:
        /*003c*/ 	.byte	0x03, 0x5f
        /*003e*/ 	.short	0x0101


	//----- nvinfo : EIATTR_INT_WARP_WIDE_INSTR_OFFSETS
	.align		4
        /*0040*/ 	.byte	0x04, 0x31
        /*0042*/ 	.short	(.L_39 - .L_38)


	//   ....[0]....
.L_38:
        /*0044*/ 	.word	0x00003c00


	//   ....[1]....
        /*0048*/ 	.word	0x00003c30


	//   ....[2]....
        /*004c*/ 	.word	0x00003c50


	//   ....[3]....
        /*0050*/ 	.word	0x00004860


	//   ....[4]....
        /*0054*/ 	.word	0x000048c0


	//   ....[5]....
        /*0058*/ 	.word	0x000049a0


	//   ....[6]....
        /*005c*/ 	.word	0x00004a20


	//   ....[7]....
        /*0060*/ 	.word	0x00004b10


	//   ....[8]....
        /*0064*/ 	.word	0x00004ba0


	//   ....[9]....
        /*0068*/ 	.word	0x00004c90


	//   ....[10]....
        /*006c*/ 	.word	0x00004d40


	//----- nvinfo : EIATTR_COOP_GROUP_MASK_REGIDS
	.align		4
.L_39:
        /*0070*/ 	.byte	0x04, 0x29
        /*0072*/ 	.short	(.L_41 - .L_40)


	//   ....[0]....
.L_40:
        /*0074*/ 	.word	0xffffffff


	//   ....[1]....
        /*0078*/ 	.word	0xffffffff


	//   ....[2]....
        /*007c*/ 	.word	0xffffffff


	//   ....[3]....
        /*0080*/ 	.word	0xffffffff


	//   ....[4]....
        /*0084*/ 	.word	0xffffffff


	//   ....[5]....
        /*0088*/ 	.word	0xffffffff


	//   ....[6]....
        /*008c*/ 	.word	0xffffffff


	//   ....[7]....
        /*0090*/ 	.word	0xffffffff


	//   ....[8]....
        /*0094*/ 	.word	0xffffffff


	//   ....[9]....
        /*0098*/ 	.word	0xffffffff


	//   ....[10]....
        /*009c*/ 	.word	0xffffffff


	//   ....[11]....
        /*00a0*/ 	.word	0xffffffff


	//   ....[12]....
        /*00a4*/ 	.word	0xffffffff


	//   ....[13]....
        /*00a8*/ 	.word	0xffffffff


	//----- nvinfo : EIATTR_COOP_GROUP_INSTR_OFFSETS
	.align		4
.L_41:
        /*00ac*/ 	.byte	0x04, 0x28
        /*00ae*/ 	.short	(.L_43 - .L_42)


	//   ....[0]....
.L_42:
        /*00b0*/ 	.word	0x00000080


	//   ....[1]....
        /*00b4*/ 	.word	0x000004f0


	//   ....[2]....
        /*00b8*/ 	.word	0x00000690


	//   ....[3]....
        /*00bc*/ 	.word	0x00000830


	//   ....[4]....
        /*00c0*/ 	.word	0x00000930


	//   ....[5]....
        /*00c4*/ 	.word	0x00000aa0


	//   ....[6]....
        /*00c8*/ 	.word	0x00000c40


	//   ....[7]....
        /*00cc*/ 	.word	0x00000df0


	//   ....[8]....
        /*00d0*/ 	.word	0x00001fe0


	//   ....[9]....
        /*00d4*/ 	.word	0x00002ed0


	//   ....[10]....
        /*00d8*/ 	.word	0x000030e0


	//   ....[11]....
        /*00dc*/ 	.word	0x00003110


	//   ....[12]....
        /*00e0*/ 	.word	0x00003ae0


	//   ....[13]....
        /*00e4*/ 	.word	0x00003d10


	//----- nvinfo : EIATTR_VRC_CTA_INIT_COUNT
	.align		4
.L_43:
        /*00e8*/ 	.byte	0x02, 0x4a
        /*00ea*/ 	.byte	0x80
	.zero		1


	//----- nvinfo : EIATTR_SYSCALL_OFFSETS
	.align		4
        /*00ec*/ 	.byte	0x04, 0x46
        /*00ee*/ 	.short	(.L_45 - .L_44)


	//   ....[0]....
.L_44:
        /*00f0*/ 	.word	0x000059d0


	//   ....[1]....
        /*00f4*/ 	.word	0x00005ac0


	//   ....[2]....
        /*00f8*/ 	.word	0x00006250


	//   ....[3]....
        /*00fc*/ 	.word	0x00006b00


	//   ....[4]....
        /*0100*/ 	.word	0x00007390


	//   ....[5]....
        /*0104*/ 	.word	0x00007c10


	//----- nvinfo : EIATTR_MBARRIER_INSTR_OFFSETS
	.align		4
.L_45:
        /*0108*/ 	.byte	0x04, 0x39
        /*010a*/ 	.short	(.L_47 - .L_46)


	//   ....[0]....
.L_46:
        /*010c*/ 	.word	0x00000600
        /*0110*/ 	.word	0x000000ff
        /*0114*/ 	.word	0x00000000
        /*0118*/ 	.short	0x0100
        /*011a*/ 	.byte	0x04
	.zero		1


	//   ....[1]....
        /*011c*/ 	.word	0x00000610
        /*0120*/ 	.word	0x000000ff
        /*0124*/ 	.word	0x00000020
        /*0128*/ 	.short	0x0100
        /*012a*/ 	.byte	0x04
	.zero		1


	//   ....[2]....
        /*012c*/ 	.word	0x00000620
        /*0130*/ 	.word	0x000000ff
        /*0134*/ 	.word	0x00000008
        /*0138*/ 	.short	0x0100
        /*013a*/ 	.byte	0x04
	.zero		1


	//   ....[3]....
        /*013c*/ 	.word	0x00000630
        /*0140*/ 	.word	0x000000ff
        /*0144*/ 	.word	0x00000028
        /*0148*/ 	.short	0x0100
        /*014a*/ 	.byte	0x04
	.zero		1


	//   ....[4]....
        /*014c*/ 	.word	0x00000640
        /*0150*/ 	.word	0x000000ff
        /*0154*/ 	.word	0x00000010
        /*0158*/ 	.short	0x0100
        /*015a*/ 	.byte	0x04
	.zero		1


	//   ....[5]....
        /*015c*/ 	.word	0x00000650
        /*0160*/ 	.word	0x000000ff
        /*0164*/ 	.word	0x00000030
        /*0168*/ 	.short	0x0100
        /*016a*/ 	.byte	0x04
	.zero		1


	//   ....[6]....
        /*016c*/ 	.word	0x00000660
        /*0170*/ 	.word	0x000000ff
        /*0174*/ 	.word	0x00000018
        /*0178*/ 	.short	0x0100
        /*017a*/ 	.byte	0x04
	.zero		1


	//   ....[7]....
        /*017c*/ 	.word	0x00000670
        /*0180*/ 	.word	0x000000ff
        /*0184*/ 	.word	0x00000038
        /*0188*/ 	.short	0x0100
        /*018a*/ 	.byte	0x04
	.zero		1


	//   ....[8]....
        /*018c*/ 	.word	0x000007a0
        /*0190*/ 	.word	0x000000ff
        /*0194*/ 	.word	0x00000040
        /*0198*/ 	.short	0x0100
        /*019a*/ 	.byte	0x04
	.zero		1


	//   ....[9]....
        /*019c*/ 	.word	0x000007b0
        /*01a0*/ 	.word	0x000000ff
        /*01a4*/ 	.word	0x00000060
        /*01a8*/ 	.short	0x0100
        /*01aa*/ 	.byte	0x04
	.zero		1


	//   ....[10]....
        /*01ac*/ 	.word	0x000007c0
        /*01b0*/ 	.word	0x000000ff
        /*01b4*/ 	.word	0x00000048
        /*01b8*/ 	.short	0x0100
        /*01ba*/ 	.byte	0x04
	.zero		1


	//   ....[11]....
        /*01bc*/ 	.word	0x000007d0
        /*01c0*/ 	.word	0x000000ff
        /*01c4*/ 	.word	0x00000068
        /*01c8*/ 	.short	0x0100
        /*01ca*/ 	.byte	0x04
	.zero		1


	//   ....[12]....
        /*01cc*/ 	.word	0x000007e0
        /*01d0*/ 	.word	0x000000ff
        /*01d4*/ 	.word	0x00000050
        /*01d8*/ 	.short	0x0100
        /*01da*/ 	.byte	0x04
	.zero		1


	//   ....[13]....
        /*01dc*/ 	.word	0x000007f0
        /*01e0*/ 	.word	0x000000ff
        /*01e4*/ 	.word	0x00000070
        /*01e8*/ 	.short	0x0100
        /*01ea*/ 	.byte	0x04
	.zero		1


	//   ....[14]....
        /*01ec*/ 	.word	0x00000800
        /*01f0*/ 	.word	0x000000ff
        /*01f4*/ 	.word	0x00000058
        /*01f8*/ 	.short	0x0100
        /*01fa*/ 	.byte	0x04
	.zero		1


	//   ....[15]....
        /*01fc*/ 	.word	0x00000810
        /*0200*/ 	.word	0x000000ff
        /*0204*/ 	.word	0x00000078
        /*0208*/ 	.short	0x0100
        /*020a*/ 	.byte	0x04
	.zero		1


	//   ....[16]....
        /*020c*/ 	.word	0x00000900
        /*0210*/ 	.word	0x000000ff
        /*0214*/ 	.word	0x00000080
        /*0218*/ 	.short	0x0100
        /*021a*/ 	.byte	0x06
	.zero		1


	//   ....[17]....
        /*021c*/ 	.word	0x00000910
        /*0220*/ 	.word	0x000000ff
        /*0224*/ 	.word	0x00000088
        /*0228*/ 	.short	0x0100
        /*022a*/ 	.byte	0x06
	.zero		1


	//   ....[18]....
        /*022c*/ 	.word	0x00000a50
        /*0230*/ 	.word	0x000000ff
        /*0234*/ 	.word	0x00000090
        /*0238*/ 	.short	0x0100
        /*023a*/ 	.byte	0x06
	.zero		1


	//   ....[19]....
        /*023c*/ 	.word	0x00000a60
        /*0240*/ 	.word	0x000000ff
        /*0244*/ 	.word	0x000000a0
        /*0248*/ 	.short	0x0100
        /*024a*/ 	.byte	0x06
	.zero		1


	//   ....[20]....
        /*024c*/ 	.word	0x00000a70
        /*0250*/ 	.word	0x000000ff
        /*0254*/ 	.word	0x00000098
        /*0258*/ 	.short	0x0100
        /*025a*/ 	.byte	0x06
	.zero		1


	//   ....[21]....
        /*025c*/ 	.word	0x00000a80
        /*0260*/ 	.word	0x000000ff
        /*0264*/ 	.word	0x000000a8
        /*0268*/ 	.short	0x0100
        /*026a*/ 	.byte	0x06
	.zero		1


	//   ....[22]....
        /*026c*/ 	.word	0x00000bb0
        /*0270*/ 	.word	0x000000ff
        /*0274*/ 	.word	0x000000b0
        /*0278*/ 	.short	0x0100
        /*027a*/ 	.byte	0x04
	.zero		1


	//   ....[23]....
        /*027c*/ 	.word	0x00000bc0
        /*0280*/ 	.word	0x000000ff
        /*0284*/ 	.word	0x000000d0
        /*0288*/ 	.short	0x0100
        /*028a*/ 	.byte	0x04
	.zero		1


	//   ....[24]....
        /*028c*/ 	.word	0x00000bd0
        /*0290*/ 	.word	0x000000ff
        /*0294*/ 	.word	0x000000b8
        /*0298*/ 	.short	0x0100
        /*029a*/ 	.byte	0x04
	.zero		1


	//   ....[25]....
        /*029c*/ 	.word	0x00000be0
        /*02a0*/ 	.word	0x000000ff
        /*02a4*/ 	.word	0x000000d8
        /*02a8*/ 	.short	0x0100
        /*02aa*/ 	.byte	0x04
	.zero		1


	//   ....[26]....
        /*02ac*/ 	.word	0x00000bf0
        /*02b0*/ 	.word	0x000000ff
        /*02b4*/ 	.word	0x000000c0
        /*02b8*/ 	.short	0x0100
        /*02ba*/ 	.byte	0x04
	.zero		1


	//   ....[27]....
        /*02bc*/ 	.word	0x00000c00
        /*02c0*/ 	.word	0x000000ff
        /*02c4*/ 	.word	0x000000e0
        /*02c8*/ 	.short	0x0100
        /*02ca*/ 	.byte	0x04
	.zero		1


	//   ....[28]....
        /*02cc*/ 	.word	0x00000c10
        /*02d0*/ 	.word	0x000000ff
        /*02d4*/ 	.word	0x000000c8
        /*02d8*/ 	.short	0x0100
        /*02da*/ 	.byte	0x04
	.zero		1


	//   ....[29]....
        /*02dc*/ 	.word	0x00000c20
        /*02e0*/ 	.word	0x000000ff
        /*02e4*/ 	.word	0x000000e8
        /*02e8*/ 	.short	0x0100
        /*02ea*/ 	.byte	0x04
	.zero		1


	//   ....[30]....
        /*02ec*/ 	.word	0x00000d10
        /*02f0*/ 	.word	0x000000ff
        /*02f4*/ 	.word	0x000000f0
        /*02f8*/ 	.short	0x0100
        /*02fa*/ 	.byte	0x04
	.zero		1


	//   ....[31]....
        /*02fc*/ 	.word	0x00000d20
        /*0300*/ 	.word	0x000000ff
        /*0304*/ 	.word	0x00000100
        /*0308*/ 	.short	0x0100
        /*030a*/ 	.byte	0x04
	.zero		1


	//   ....[32]....
        /*030c*/ 	.word	0x00000d30
        /*0310*/ 	.word	0x000000ff
        /*0314*/ 	.word	0x000000f8
        /*0318*/ 	.short	0x0100
        /*031a*/ 	.byte	0x04
	.zero		1


	//   ....[33]....
        /*031c*/ 	.word	0x00000d40
        /*0320*/ 	.word	0x000000ff
        /*0324*/ 	.word	0x00000108
        /*0328*/ 	.short	0x0100
        /*032a*/ 	.byte	0x04
	.zero		1


	//   ....[34]....
        /*032c*/ 	.word	0x000018a0
        /*0330*/ 	.word	0x00000000
        /*0334*/ 	.word	0x00000100
        /*0338*/ 	.short	0x010a
        /*033a*/ 	.byte	0xff
	.zero		1


	//   ....[35]....
        /*033c*/ 	.word	0x000018d0
        /*0340*/ 	.word	0x00000000
        /*0344*/ 	.word	0x000000f0
        /*0348*/ 	.short	0x0101
        /*034a*/ 	.byte	0xff
	.zero		1


	//   ....[36]....
        /*034c*/ 	.word	0x00001980
        /*0350*/ 	.word	0x000000ff
        /*0354*/ 	.word	0x00000020
        /*0358*/ 	.short	0x010a
        /*035a*/ 	.byte	0x04
	.zero		1


	//   ....[37]....
        /*035c*/ 	.word	0x00001a00
        /*0360*/ 	.word	0x000000ff
        /*0364*/ 	.word	0x00000020
        /*0368*/ 	.short	0x010a
        /*036a*/ 	.byte	0x21
	.zero		1


	//   ....[38]....
        /*036c*/ 	.word	0x00001b90
        /*0370*/ 	.word	0x000000ff
        /*0374*/ 	.word	0x00000020
        /*0378*/ 	.short	0x010a
        /*037a*/ 	.byte	0x06
	.zero		1


	//   ....[39]....
        /*037c*/ 	.word	0x00001ca0
        /*0380*/ 	.word	0x000000ff
        /*0384*/ 	.word	0x00000088
        /*0388*/ 	.short	0x0101
        /*038a*/ 	.byte	0x0d
	.zero		1


	//   ....[40]....
        /*038c*/ 	.word	0x00001cc0
        /*0390*/ 	.word	0x000000ff
        /*0394*/ 	.word	0x00000020
        /*0398*/ 	.short	0x010a
        /*039a*/ 	.byte	0x04
	.zero		1


	//   ....[41]....
        /*039c*/ 	.word	0x00001d40
        /*03a0*/ 	.word	0x000000ff
        /*03a4*/ 	.word	0x00000020
        /*03a8*/ 	.short	0x010a
        /*03aa*/ 	.byte	0x09
	.zero		1


	//   ....[42]....
        /*03ac*/ 	.word	0x00001ee0
        /*03b0*/ 	.word	0x000000ff
        /*03b4*/ 	.word	0x00000020
        /*03b8*/ 	.short	0x010a
        /*03ba*/ 	.byte	0x07
	.zero		1


	//   ....[43]....
        /*03bc*/ 	.word	0x00002010
        /*03c0*/ 	.word	0x00000003
        /*03c4*/ 	.word	0x00000090
        /*03c8*/ 	.short	0x010a
        /*03ca*/ 	.byte	0xff
	.zero		1


	//   ....[44]....
        /*03cc*/ 	.word	0x00002160
        /*03d0*/ 	.word	0x00000000
        /*03d4*/ 	.word	0x00000000
        /*03d8*/ 	.short	0x0101
        /*03da*/ 	.byte	0xff
	.zero		1


	//   ....[45]....
        /*03dc*/ 	.word	0x00002720
        /*03e0*/ 	.word	0x000000ff
        /*03e4*/ 	.word	0x00000000
        /*03e8*/ 	.short	0x010a
        /*03ea*/ 	.byte	0x04
	.zero		1


	//   ....[46]....
        /*03ec*/ 	.word	0x000027b0
        /*03f0*/ 	.word	0x000000ff
        /*03f4*/ 	.word	0x00000000
        /*03f8*/ 	.short	0x010a
        /*03fa*/ 	.byte	0x05
	.zero		1


	//   ....[47]....
        /*03fc*/ 	.word	0x00002840
        /*0400*/ 	.word	0x000000ff
        /*0404*/ 	.word	0x00000000
        /*0408*/ 	.short	0x010a
        /*040a*/ 	.byte	0x05
	.zero		1


	//   ....[48]....
        /*040c*/ 	.word	0x000028e0
        /*0410*/ 	.word	0x00000000
        /*0414*/ 	.word	0x00000000
        /*0418*/ 	.short	0x010a
        /*041a*/ 	.byte	0xff
	.zero		1


	//   ....[49]....
        /*041c*/ 	.word	0x00002a20
        /*0420*/ 	.word	0x00000002
        /*0424*/ 	.word	0x000000f0
        /*0428*/ 	.short	0x010a
        /*042a*/ 	.byte	0xff
	.zero		1


	//   ....[50]....
        /*042c*/ 	.word	0x00002a90
        /*0430*/ 	.word	0x00000002
        /*0434*/ 	.word	0x00000000
        /*0438*/ 	.short	0x0101
        /*043a*/ 	.byte	0xff
	.zero		1


	//   ....[51]....
        /*043c*/ 	.word	0x00002ab0
        /*0440*/ 	.word	0x000000ff
        /*0444*/ 	.word	0x000000a0
        /*0448*/ 	.short	0x010a
        /*044a*/ 	.byte	0x04
	.zero		1


	//   ....[52]....
        /*044c*/ 	.word	0x00002bd0
        /*0450*/ 	.word	0x00000002
        /*0454*/ 	.word	0x00000090
        /*0458*/ 	.short	0x010a
        /*045a*/ 	.byte	0xff
	.zero		1


	//   ....[53]....
        /*045c*/ 	.word	0x00002cd0
        /*0460*/ 	.word	0x00000002
        /*0464*/ 	.word	0x00000000
        /*0468*/ 	.short	0x0101
        /*046a*/ 	.byte	0xff
	.zero		1


	//   ....[54]....
        /*046c*/ 	.word	0x00002d60
        /*0470*/ 	.word	0x000000ff
        /*0474*/ 	.word	0x000000a0
        /*0478*/ 	.short	0x0106
        /*047a*/ 	.byte	0x04
	.zero		1


	//   ....[55]....
        /*047c*/ 	.word	0x00002d80
        /*0480*/ 	.word	0x000000ff
        /*0484*/ 	.word	0x000000a0
        /*0488*/ 	.short	0x010a
        /*048a*/ 	.byte	0x04
	.zero		1


	//   ....[56]....
        /*048c*/ 	.word	0x00002e10
        /*0490*/ 	.word	0x000000ff
        /*0494*/ 	.word	0x000000a0
        /*0498*/ 	.short	0x0106
        /*049a*/ 	.byte	0x07
	.zero		1


	//   ....[57]....
        /*049c*/ 	.word	0x00002e50
        /*04a0*/ 	.word	0x00000000
        /*04a4*/ 	.word	0x000000a0
        /*04a8*/ 	.short	0x010a
        /*04aa*/ 	.byte	0xff
	.zero		1


	//   ....[58]....
        /*04ac*/ 	.word	0x00003370
        /*04b0*/ 	.word	0x00000000
        /*04b4*/ 	.word	0x00000090
        /*04b8*/ 	.short	0x010a
        /*04ba*/ 	.byte	0xff
	.zero		1


	//   ....[59]....
        /*04bc*/ 	.word	0x00003470
        /*04c0*/ 	.word	0x00000003
        /*04c4*/ 	.word	0x00000000
        /*04c8*/ 	.short	0x0101
        /*04ca*/ 	.byte	0xff
	.zero		1


	//   ....[60]....
        /*04cc*/ 	.word	0x00003480
        /*04d0*/ 	.word	0x000000ff
        /*04d4*/ 	.word	0x00000000
        /*04d8*/ 	.short	0x010a
        /*04da*/ 	.byte	0x04
	.zero		1


	//   ....[61]....
        /*04dc*/ 	.word	0x00003500
        /*04e0*/ 	.word	0x000000ff
        /*04e4*/ 	.word	0x000000d0
        /*04e8*/ 	.short	0x010a
        /*04ea*/ 	.byte	0x17
	.zero		1


	//   ....[62]....
        /*04ec*/ 	.word	0x000035e0
        /*04f0*/ 	.word	0x000000ff
        /*04f4*/ 	.word	0x00000000
        /*04f8*/ 	.short	0x010a
        /*04fa*/ 	.byte	0x05
	.zero		1


	//   ....[63]....
        /*04fc*/ 	.word	0x00003720
        /*0500*/ 	.word	0x000000ff
        /*0504*/ 	.word	0x00000000
        /*0508*/ 	.short	0x010a
        /*050a*/ 	.byte	0x04
	.zero		1


	//   ....[64]....
        /*050c*/ 	.word	0x00003910
        /*0510*/ 	.word	0x000000ff
        /*0514*/ 	.word	0x00000000
        /*0518*/ 	.short	0x010a
        /*051a*/ 	.byte	0x04
	.zero		1


	//   ....[65]....
        /*051c*/ 	.word	0x000039a0
        /*0520*/ 	.word	0x000000ff
        /*0524*/ 	.word	0x00000000
        /*0528*/ 	.short	0x010a
        /*052a*/ 	.byte	0x05
	.zero		1


	//   ....[66]....
        /*052c*/ 	.word	0x00003a30
        /*0530*/ 	.word	0x000000ff
        /*0534*/ 	.word	0x00000000
        /*0538*/ 	.short	0x010a
        /*053a*/ 	.byte	0x05
	.zero		1


	//   ....[67]....
        /*053c*/ 	.word	0x00003ac0
        /*0540*/ 	.word	0x000000ff
        /*0544*/ 	.word	0x00000000
        /*0548*/ 	.short	0x010a
        /*054a*/ 	.byte	0x04
	.zero		1


	//   ....[68]....
        /*054c*/ 	.word	0x00004020
        /*0550*/ 	.word	0x00000008
        /*0554*/ 	.word	0x00000090
        /*0558*/ 	.short	0x010a
        /*055a*/ 	.byte	0xff
	.zero		1


	//   ....[69]....
        /*055c*/ 	.word	0x00004190
        /*0560*/ 	.word	0x00000000
        /*0564*/ 	.word	0x00000000
        /*0568*/ 	.short	0x0101
        /*056a*/ 	.byte	0xff
	.zero		1


	//   ....[70]....
        /*056c*/ 	.word	0x00004670
        /*0570*/ 	.word	0x000000ff
        /*0574*/ 	.word	0x00000088
        /*0578*/ 	.short	0x010a
        /*057a*/ 	.byte	0x15
	.zero		1


	//   ....[71]....
        /*057c*/ 	.word	0x00004800
        /*0580*/ 	.word	0x000000ff
        /*0584*/ 	.word	0x00000060
        /*0588*/ 	.short	0x010a
        /*058a*/ 	.byte	0x15
	.zero		1


	//   ....[72]....
        /*058c*/ 	.word	0x00004950
        /*0590*/ 	.word	0x000000ff
        /*0594*/ 	.word	0x00000040
        /*0598*/ 	.short	0x010b
        /*059a*/ 	.byte	0x15
	.zero		1


	//   ....[73]....
        /*059c*/ 	.word	0x00004960
        /*05a0*/ 	.word	0x000000ff
        /*05a4*/ 	.word	0x00000000
        /*05a8*/ 	.short	0x0101
        /*05aa*/ 	.byte	0x32
	.zero		1


	//   ....[74]....
        /*05ac*/ 	.word	0x00004970
        /*05b0*/ 	.word	0x000000ff
        /*05b4*/ 	.word	0x00000068
        /*05b8*/ 	.short	0x010a
        /*05ba*/ 	.byte	0x15
	.zero		1


	//   ....[75]....
        /*05bc*/ 	.word	0x00004ac0
        /*05c0*/ 	.word	0x000000ff
        /*05c4*/ 	.word	0x00000048
        /*05c8*/ 	.short	0x010b
        /*05ca*/ 	.byte	0x15
	.zero		1


	//   ....[76]....
        /*05cc*/ 	.word	0x00004ad0
        /*05d0*/ 	.word	0x000000ff
        /*05d4*/ 	.word	0x00000000
        /*05d8*/ 	.short	0x0101
        /*05da*/ 	.byte	0x31
	.zero		1


	//   ....[77]....
        /*05dc*/ 	.word	0x00004ae0
        /*05e0*/ 	.word	0x000000ff
        /*05e4*/ 	.word	0x00000070
        /*05e8*/ 	.short	0x010a
        /*05ea*/ 	.byte	0x15
	.zero		1


	//   ....[78]....
        /*05ec*/ 	.word	0x00004c40
        /*05f0*/ 	.word	0x000000ff
        /*05f4*/ 	.word	0x00000050
        /*05f8*/ 	.short	0x010b
        /*05fa*/ 	.byte	0x15
	.zero		1


	//   ....[79]....
        /*05fc*/ 	.word	0x00004c50
        /*0600*/ 	.word	0x000000ff
        /*0604*/ 	.word	0x00000000
        /*0608*/ 	.short	0x0101
        /*060a*/ 	.byte	0x30
	.zero		1


	//   ....[80]....
        /*060c*/ 	.word	0x00004c60
        /*0610*/ 	.word	0x000000ff
        /*0614*/ 	.word	0x00000078
        /*0618*/ 	.short	0x010a
        /*061a*/ 	.byte	0x15
	.zero		1


	//   ....[81]....
        /*061c*/ 	.word	0x00004e60
        /*0620*/ 	.word	0x000000ff
        /*0624*/ 	.word	0x00000058
        /*0628*/ 	.short	0x010b
        /*062a*/ 	.byte	0x15
	.zero		1


	//   ....[82]....
        /*062c*/ 	.word	0x00004e70
        /*0630*/ 	.word	0x000000ff
        /*0634*/ 	.word	0x00000000
        /*0638*/ 	.short	0x0101
        /*063a*/ 	.byte	0x2b
	.zero		1


	//   ....[83]....
        /*063c*/ 	.word	0x00004ea0
        /*0640*/ 	.word	0x000000ff
        /*0644*/ 	.word	0x00000060
        /*0648*/ 	.short	0x010a
        /*064a*/ 	.byte	0x15
	.zero		1


	//   ....[84]....
        /*064c*/ 	.word	0x00004ec0
        /*0650*/ 	.word	0x000000ff
        /*0654*/ 	.word	0x00000068
        /*0658*/ 	.short	0x010a
        /*065a*/ 	.byte	0x15
	.zero		1


	//   ....[85]....
        /*065c*/ 	.word	0x00004ee0
        /*0660*/ 	.word	0x000000ff
        /*0664*/ 	.word	0x00000070
        /*0668*/ 	.short	0x010a
        /*066a*/ 	.byte	0x15
	.zero		1


	//   ....[86]....
        /*066c*/ 	.word	0x00004f20
        /*0670*/ 	.word	0x00000000
        /*0674*/ 	.word	0x00000078
        /*0678*/ 	.short	0x010a
        /*067a*/ 	.byte	0xff
	.zero		1


	//   ....[87]....
        /*067c*/ 	.word	0x00005260
        /*0680*/ 	.word	0x00000003
        /*0684*/ 	.word	0x00000090
        /*0688*/ 	.short	0x010a
        /*068a*/ 	.byte	0xff
	.zero		1


	//   ....[88]....
        /*068c*/ 	.word	0x000053e0
        /*0690*/ 	.word	0x00000000
        /*0694*/ 	.word	0x00000000
        /*0698*/ 	.short	0x0101
        /*069a*/ 	.byte	0xff
	.zero		1


	//   ....[89]....
        /*069c*/ 	.word	0x00005f00
        /*06a0*/ 	.word	0x000000ff
        /*06a4*/ 	.word	0x00000040
        /*06a8*/ 	.short	0x010a
        /*06aa*/ 	.byte	0x2c
	.zero		1


	//   ....[90]....
        /*06ac*/ 	.word	0x00005f40
        /*06b0*/ 	.word	0x0000001a
        /*06b4*/ 	.word	0x000000b0
        /*06b8*/ 	.short	0x010a
        /*06ba*/ 	.byte	0xff
	.zero		1


	//   ....[91]....
        /*06bc*/ 	.word	0x00006050
        /*06c0*/ 	.word	0x000000ff
        /*06c4*/ 	.word	0x00000040
        /*06c8*/ 	.short	0x010a
        /*06ca*/ 	.byte	0x2c
	.zero		1


	//   ....[92]....
        /*06cc*/ 	.word	0x00006130
        /*06d0*/ 	.word	0x0000001a
        /*06d4*/ 	.word	0x000000b0
        /*06d8*/ 	.short	0x010a
        /*06da*/ 	.byte	0xff
	.zero		1


	//   ....[93]....
        /*06dc*/ 	.word	0x00006860
        /*06e0*/ 	.word	0x00000000
        /*06e4*/ 	.word	0x00000000
        /*06e8*/ 	.short	0x0101
        /*06ea*/ 	.byte	0xff
	.zero		1


	//   ....[94]....
        /*06ec*/ 	.word	0x00006870
        /*06f0*/ 	.word	0x00000004
        /*06f4*/ 	.word	0x00000040
        /*06f8*/ 	.short	0x010a
        /*06fa*/ 	.byte	0xff
	.zero		1


	//   ....[95]....
        /*06fc*/ 	.word	0x00006930
        /*0700*/ 	.word	0x00000004
        /*0704*/ 	.word	0x00000040
        /*0708*/ 	.short	0x010a
        /*070a*/ 	.byte	0xff
	.zero		1


	//   ....[96]....
        /*070c*/ 	.word	0x000070f0
        /*0710*/ 	.word	0x00000000
        /*0714*/ 	.word	0x00000000
        /*0718*/ 	.short	0x0101
        /*071a*/ 	.byte	0xff
	.zero		1


	//   ....[97]....
        /*071c*/ 	.word	0x00007110
        /*0720*/ 	.word	0x00000002
        /*0724*/ 	.word	0x00000040
        /*0728*/ 	.short	0x010a
        /*072a*/ 	.byte	0xff
	.zero		1


	//   ....[98]....
        /*072c*/ 	.word	0x000071c0
        /*0730*/ 	.word	0x00000002
        /*0734*/ 	.word	0x00000040
        /*0738*/ 	.short	0x010a
        /*073a*/ 	.byte	0xff
	.zero		1


	//   ....[99]....
        /*073c*/ 	.word	0x00007970
        /*0740*/ 	.word	0x00000000
        /*0744*/ 	.word	0x00000000
        /*0748*/ 	.short	0x0101
        /*074a*/ 	.byte	0xff
	.zero		1


	//   ....[100]....
        /*074c*/ 	.word	0x00007990
        /*0750*/ 	.word	0x00000003
        /*0754*/ 	.word	0x00000040
        /*0758*/ 	.short	0x010a
        /*075a*/ 	.byte	0xff
	.zero		1


	//   ....[101]....
        /*075c*/ 	.word	0x00007a40
        /*0760*/ 	.word	0x00000003
        /*0764*/ 	.word	0x00000040
        /*0768*/ 	.short	0x010a
        /*076a*/ 	.byte	0xff
	.zero		1


	//   ....[102]....
        /*076c*/ 	.word	0x00007e50
        /*0770*/ 	.word	0x000000ff
        /*0774*/ 	.word	0x00000000
        /*0778*/ 	.short	0x0101
        /*077a*/ 	.byte	0x04
	.zero		1


	//   ....[103]....
        /*077c*/ 	.word	0x00008260
        /*0780*/ 	.word	0x00000000
        /*0784*/ 	.word	0x00000000
        /*0788*/ 	.short	0x0101
        /*078a*/ 	.byte	0xff
	.zero		1


	//   ....[104]....
        /*078c*/ 	.word	0x00008510
        /*0790*/ 	.word	0x000000ff
        /*0794*/ 	.word	0x00000000
        /*0798*/ 	.short	0x0101
        /*079a*/ 	.byte	0x04
	.zero		1


	//   ....[105]....
        /*079c*/ 	.word	0x00008530
        /*07a0*/ 	.word	0x00000000
        /*07a4*/ 	.word	0x00000100
        /*07a8*/ 	.short	0x010a
        /*07aa*/ 	.byte	0xff
	.zero		1


	//   ....[106]....
        /*07ac*/ 	.word	0x00008590
        /*07b0*/ 	.word	0x00000000
        /*07b4*/ 	.word	0x00000020
        /*07b8*/ 	.short	0x010a
        /*07ba*/ 	.byte	0xff
	.zero		1


	//   ....[107]....
        /*07bc*/ 	.word	0x000085f0
        /*07c0*/ 	.word	0x00000000
        /*07c4*/ 	.word	0x00000020
        /*07c8*/ 	.short	0x010a
        /*07ca*/ 	.byte	0xff
	.zero		1


	//   ....[108]....
        /*07cc*/ 	.word	0x00008640
        /*07d0*/ 	.word	0x00000003
        /*07d4*/ 	.word	0x00000090
        /*07d8*/ 	.short	0x010a
        /*07da*/ 	.byte	0xff
	.zero		1


	//   ....[109]....
        /*07dc*/ 	.word	0x000086a0
        /*07e0*/ 	.word	0x00000000
        /*07e4*/ 	.word	0x00000000
        /*07e8*/ 	.short	0x010a
        /*07ea*/ 	.byte	0xff
	.zero		1


	//   ....[110]....
        /*07ec*/ 	.word	0x00008700
        /*07f0*/ 	.word	0x00000000
        /*07f4*/ 	.word	0x00000000
        /*07f8*/ 	.short	0x010a
        /*07fa*/ 	.byte	0xff
	.zero		1


	//   ....[111]....
        /*07fc*/ 	.word	0x00008760
        /*0800*/ 	.word	0x00000000
        /*0804*/ 	.word	0x00000000
        /*0808*/ 	.short	0x010a
        /*080a*/ 	.byte	0xff
	.zero		1


	//   ....[112]....
        /*080c*/ 	.word	0x000087b0
        /*0810*/ 	.word	0x00000002
        /*0814*/ 	.word	0x000000f0
        /*0818*/ 	.short	0x010a
        /*081a*/ 	.byte	0xff
	.zero		1


	//   ....[113]....
        /*081c*/ 	.word	0x00008810
        /*0820*/ 	.word	0x00000002
        /*0824*/ 	.word	0x000000a0
        /*0828*/ 	.short	0x010a
        /*082a*/ 	.byte	0xff
	.zero		1


	//   ....[114]....
        /*082c*/ 	.word	0x00008860
        /*0830*/ 	.word	0x00000002
        /*0834*/ 	.word	0x00000090
        /*0838*/ 	.short	0x010a
        /*083a*/ 	.byte	0xff
	.zero		1


	//   ....[115]....
        /*083c*/ 	.word	0x000088c0
        /*0840*/ 	.word	0x00000000
        /*0844*/ 	.word	0x000000a0
        /*0848*/ 	.short	0x010a
        /*084a*/ 	.byte	0xff
	.zero		1


	//   ....[116]....
        /*084c*/ 	.word	0x00008910
        /*0850*/ 	.word	0x00000000
        /*0854*/ 	.word	0x00000090
        /*0858*/ 	.short	0x010a
        /*085a*/ 	.byte	0xff
	.zero		1


	//   ....[117]....
        /*085c*/ 	.word	0x00008970
        /*0860*/ 	.word	0x00000002
        /*0864*/ 	.word	0x000000d0
        /*0868*/ 	.short	0x010a
        /*086a*/ 	.byte	0xff
	.zero		1


	//   ....[118]....
        /*086c*/ 	.word	0x000089d0
        /*0870*/ 	.word	0x00000000
        /*0874*/ 	.word	0x00000000
        /*0878*/ 	.short	0x010a
        /*087a*/ 	.byte	0xff
	.zero		1


	//   ....[119]....
        /*087c*/ 	.word	0x00008a30
        /*0880*/ 	.word	0x00000000
        /*0884*/ 	.word	0x00000000
        /*0888*/ 	.short	0x010a
        /*088a*/ 	.byte	0xff
	.zero		1


	//   ....[120]....
        /*088c*/ 	.word	0x00008a90
        /*0890*/ 	.word	0x00000000
        /*0894*/ 	.word	0x00000000
        /*0898*/ 	.short	0x010a
        /*089a*/ 	.byte	0xff
	.zero		1


	//   ....[121]....
        /*089c*/ 	.word	0x00008af0
        /*08a0*/ 	.word	0x00000000
        /*08a4*/ 	.word	0x00000000
        /*08a8*/ 	.short	0x010a
        /*08aa*/ 	.byte	0xff
	.zero		1


	//   ....[122]....
        /*08ac*/ 	.word	0x00008b50
        /*08b0*/ 	.word	0x00000000
        /*08b4*/ 	.word	0x00000000
        /*08b8*/ 	.short	0x010a
        /*08ba*/ 	.byte	0xff
	.zero		1


	//   ....[123]....
        /*08bc*/ 	.word	0x00008ba0
        /*08c0*/ 	.word	0x00000008
        /*08c4*/ 	.word	0x00000090
        /*08c8*/ 	.short	0x010a
        /*08ca*/ 	.byte	0xff
	.zero		1


	//   ....[124]....
        /*08cc*/ 	.word	0x00008c00
        /*08d0*/ 	.word	0x00000000
        /*08d4*/ 	.word	0x00000088
        /*08d8*/ 	.short	0x010a
        /*08da*/ 	.byte	0xff
	.zero		1


	//   ....[125]....
        /*08dc*/ 	.word	0x00008c60
        /*08e0*/ 	.word	0x00000000
        /*08e4*/ 	.word	0x00000060
        /*08e8*/ 	.short	0x010a
        /*08ea*/ 	.byte	0xff
	.zero		1


	//   ....[126]....
        /*08ec*/ 	.word	0x00008cc0
        /*08f0*/ 	.word	0x00000000
        /*08f4*/ 	.word	0x00000068
        /*08f8*/ 	.short	0x010a
        /*08fa*/ 	.byte	0xff
	.zero		1


	//   ....[127]....
        /*08fc*/ 	.word	0x00008d20
        /*0900*/ 	.word	0x00000000
        /*0904*/ 	.word	0x00000070
        /*0908*/ 	.short	0x010a
        /*090a*/ 	.byte	0xff
	.zero		1


	//   ....[128]....
        /*090c*/ 	.word	0x00008d80
        /*0910*/ 	.word	0x00000000
        /*0914*/ 	.word	0x00000078
        /*0918*/ 	.short	0x010a
        /*091a*/ 	.byte	0xff
	.zero		1


	//   ....[129]....
        /*091c*/ 	.word	0x00008de0
        /*0920*/ 	.word	0x00000000
        /*0924*/ 	.word	0x00000060
        /*0928*/ 	.short	0x010a
        /*092a*/ 	.byte	0xff
	.zero		1


	//   ....[130]....
        /*092c*/ 	.word	0x00008e40
        /*0930*/ 	.word	0x00000000
        /*0934*/ 	.word	0x00000068
        /*0938*/ 	.short	0x010a
        /*093a*/ 	.byte	0xff
	.zero		1


	//   ....[131]....
        /*093c*/ 	.word	0x00008ea0
        /*0940*/ 	.word	0x00000000
        /*0944*/ 	.word	0x00000070
        /*0948*/ 	.short	0x010a
        /*094a*/ 	.byte	0xff
	.zero		1


	//   ....[132]....
        /*094c*/ 	.word	0x00008ef0
        /*0950*/ 	.word	0x00000003
        /*0954*/ 	.word	0x00000090
        /*0958*/ 	.short	0x010a
        /*095a*/ 	.byte	0xff
	.zero		1


	//   ....[133]....
        /*095c*/ 	.word	0x00008f50
        /*0960*/ 	.word	0x00000000
        /*0964*/ 	.word	0x00000040
        /*0968*/ 	.short	0x010a
        /*096a*/ 	.byte	0xff
	.zero		1


	//   ....[134]....
        /*096c*/ 	.word	0x00008fa0
        /*0970*/ 	.word	0x0000001a
        /*0974*/ 	.word	0x000000b0
        /*0978*/ 	.short	0x010a
        /*097a*/ 	.byte	0xff
	.zero		1


	//   ....[135]....
        /*097c*/ 	.word	0x00008ff0
        /*0980*/ 	.word	0x00000004
        /*0984*/ 	.word	0x00000040
        /*0988*/ 	.short	0x010a
        /*098a*/ 	.byte	0xff
	.zero		1


	//   ....[136]....
        /*098c*/ 	.word	0x00009040
        /*0990*/ 	.word	0x00000002
        /*0994*/ 	.word	0x00000040
        /*0998*/ 	.short	0x010a
        /*099a*/ 	.byte	0xff
	.zero		1


	//   ....[137]....
        /*099c*/ 	.word	0x00009090
        /*09a0*/ 	.word	0x00000003
        /*09a4*/ 	.word	0x00000040
        /*09a8*/ 	.short	0x010a
        /*09aa*/ 	.byte	0xff
	.zero		1


	//----- nvinfo : EIATTR_NUM_MBARRIERS
	.align		4
.L_47:
        /*09ac*/ 	.byte	0x03, 0x38
        /*09ae*/ 	.short	0x0022


	//----- nvinfo : EIATTR_EXIT_INSTR_OFFSETS
	.align		4
        /*09b0*/ 	.byte	0x04, 0x1c
        /*09b2*/ 	.short	(.L_49 - .L_48)


	//   ....[0]....
.L_48:
        /*09b4*/ 	.word	0x00002910


	//   ....[1]....
        /*09b8*/ 	.word	0x00002e20


	//   ....[2]....
        /*09bc*/ 	.word	0x00002e80


	//   ....[3]....
        /*09c0*/ 	.word	0x00003d20


	//   ....[4]....
        /*09c4*/ 	.word	0x00004f50


	//   ....[5]....
        /*09c8*/ 	.word	0x00004f90


	//   ....[6]....
        /*09cc*/ 	.word	0x000083f0


	//   ....[7]....
        /*09d0*/ 	.word	0x00008470


	//   ....[8]....
        /*09d4*/ 	.word	0x000084a0


	//   ....[9]....
        /*09d8*/ 	.word	0x00008520


	//----- nvinfo : EIATTR_MAX_THREADS
	.align		4
.L_49:
        /*09dc*/ 	.byte	0x04, 0x05
        /*09de*/ 	.short	(.L_51 - .L_50)
.L_50:
        /*09e0*/ 	.word	0x00000100
        /*09e4*/ 	.word	0x00000001
        /*09e8*/ 	.word	0x00000001


	//----- nvinfo : EIATTR_CRS_STACK_SIZE
	.align		4
.L_51:
        /*09ec*/ 	.byte	0x04, 0x1e
        /*09ee*/ 	.short	(.L_53 - .L_52)
.L_52:
        /*09f0*/ 	.word	0x00000000


	//----- nvinfo : EIATTR_CBANK_PARAM_SIZE
	.align		4
.L_53:
        /*09f4*/ 	.byte	0x03, 0x19
        /*09f6*/ 	.short	0x0800


	//----- nvinfo : EIATTR_PARAM_CBANK
	.align		4
        /*09f8*/ 	.byte	0x04, 0x0a
        /*09fa*/ 	.short	(.L_55 - .L_54)
	.align		4
.L_54:
        /*09fc*/ 	.word	index@(.nv.constant0._ZN7cutlass13device_kernelINS_4gemm6kernel13GemmUniversalIN4cute5tupleIJiiiiEEENS1_10collective13CollectiveMmaINS1_35MainloopSm100TmaUmmaWarpSpecializedILi4ELi2ELi4ENS5_IJNS4_1CILi2EEENSA_ILi1EEESC_EEEEENS5_IJNSA_ILi64EEENSA_ILi128EEENSA_ILi32EEEEEENS_10bfloat16_tENS5_IJlSC_lEEESJ_SK_NS4_8TiledMMAINS4_8MMA_AtomIJNS4_20SM100_MMA_F16BF16_SSISJ_SJ_fLi64ELi128ELNS4_4UMMA5MajorE0ELSP_0ELNSO_7ScaleInE0ELSQ_0EEEEEENS4_6LayoutINS5_IJSC_SC_SC_EEENS5_IJNSA_ILi0EEESV_SV_EEEEENS5_IJNS4_10UnderscoreESY_SY_EEEEENS4_13SM90_TMA_LOADENS4_14ComposedLayoutINS4_7SwizzleILi2ELi4ELi3EEENS4_18smem_ptr_flag_bitsILi16EEENST_INS5_IJNSA_ILi8EEESH_EEENS5_IJSH_SC_EEEEEEEvNS4_8identityENS4_23SM90_TMA_LOAD_MULTICASTES1B_vS1C_EENS_8epilogue10collective18CollectiveEpilogueINS1F_23Sm100TmaWarpSpecializedILi4ELi2ELi16ELb1ELb0EEEJSI_NS5_IJNST_ISF_SC_EENST_ISH_SC_EEEEESJ_SK_SJ_SK_NS1F_6fusion15FusionCallbacksIS1J_NS1N_17LinearCombinationISJ_fSJ_fLNS_15FloatRoundStyleE2EEESI_S1M_JEEENS4_5SM1004TMEM4LOAD26SM100_TMEM_LOAD_16dp256b4xES11_S1B_NS4_17SM75_U32x4_LDSM_NENS4_14SM90_TMA_STOREES1B_NS4_17SM90_U32x4_STSM_NENS4_39AutoVectorizingCopyWithAssumedAlignmentILi128EEEEEEvvEEEEvNT_6ParamsE)
        /*0a00*/ 	.short	0x0380
        /*0a02*/ 	.short	0x0800


	//----- nvinfo : EIATTR_SW_WAR
	.align		4
.L_55:
        /*0a04*/ 	.byte	0x04, 0x36
        /*0a06*/ 	.short	(.L_57 - .L_56)
.L_56:
        /*0a08*/ 	.word	0x00000008
.L_57:


//--------------------- .nv.callgraph             --------------------------
	.section	.nv.callgraph,"",@"SHT_CUDA_CALLGRAPH"
	.align	4
	.sectionentsize	8
	.align		4
        /*0000*/ 	.word	0x00000000
	.align		4
        /*0004*/ 	.word	0xffffffff
	.align		4
        /*0008*/ 	.word	index@(_ZN7cutlass13device_kernelINS_4gemm6kernel13GemmUniversalIN4cute5tupleIJiiiiEEENS1_10collective13CollectiveMmaINS1_35MainloopSm100TmaUmmaWarpSpecializedILi4ELi2ELi4ENS5_IJNS4_1CILi2EEENSA_ILi1EEESC_EEEEENS5_IJNSA_ILi64EEENSA_ILi128EEENSA_ILi32EEEEEENS_10bfloat16_tENS5_IJlSC_lEEESJ_SK_NS4_8TiledMMAINS4_8MMA_AtomIJNS4_20SM100_MMA_F16BF16_SSISJ_SJ_fLi64ELi128ELNS4_4UMMA5MajorE0ELSP_0ELNSO_7ScaleInE0ELSQ_0EEEEEENS4_6LayoutINS5_IJSC_SC_SC_EEENS5_IJNSA_ILi0EEESV_SV_EEEEENS5_IJNS4_10UnderscoreESY_SY_EEEEENS4_13SM90_TMA_LOADENS4_14ComposedLayoutINS4_7SwizzleILi2ELi4ELi3EEENS4_18smem_ptr_flag_bitsILi16EEENST_INS5_IJNSA_ILi8EEESH_EEENS5_IJSH_SC_EEEEEEEvNS4_8identityENS4_23SM90_TMA_LOAD_MULTICASTES1B_vS1C_EENS_8epilogue10collective18CollectiveEpilogueINS1F_23Sm100TmaWarpSpecializedILi4ELi2ELi16ELb1ELb0EEEJSI_NS5_IJNST_ISF_SC_EENST_ISH_SC_EEEEESJ_SK_SJ_SK_NS1F_6fusion15FusionCallbacksIS1J_NS1N_17LinearCombinationISJ_fSJ_fLNS_15FloatRoundStyleE2EEESI_S1M_JEEENS4_5SM1004TMEM4LOAD26SM100_TMEM_LOAD_16dp256b4xES11_S1B_NS4_17SM75_U32x4_LDSM_NENS4_14SM90_TMA_STOREES1B_NS4_17SM90_U32x4_STSM_NENS4_39AutoVectorizingCopyWithAssumedAlignmentILi128EEEEEEvvEEEEvNT_6ParamsE)
	.align		4
        /*000c*/ 	.word	index@(__assertfail)
	.align		4
        /*0010*/ 	.word	0x00000000
	.align		4
        /*0014*/ 	.word	0xfffffffe
	.align		4
        /*0018*/ 	.word	0x00000000
	.align		4
        /*001c*/ 	.word	0xfffffffd
	.align		4
        /*0020*/ 	.word	0x00000000
	.align		4
        /*0024*/ 	.word	0xfffffffc


//--------------------- .nv.constant4             --------------------------
	.section	.nv.constant4,"a",@progbits
	.align	8
	.align		8
.nv.constant4:
        /*0000*/ 	.dword	__assertfail
	.align		8
        /*0008*/ 	.dword	__unnamed_1
	.align		8
        /*0010*/ 	.dword	__unnamed_2
	.align		8
        /*0018*/ 	.dword	_ZN39_INTERNAL_bdd7c330_4_k_cu_d0e4af7e_92664cuda3std3__45__cpo5beginE
	.align		8
        /*0020*/ 	.dword	_ZN39_INTERNAL_bdd7c330_4_k_cu_d0e4af7e_92664cuda3std3__45__cpo3endE
	.align		8
        /*0028*/ 	.dword	_ZN39_INTERNAL_bdd7c330_4_k_cu_d0e4af7e_92664cuda3std3__45__cpo6cbeginE
	.align		8
        /*0030*/ 	.dword	_ZN39_INTERNAL_bdd7c330_4_k_cu_d0e4af7e_92664cuda3std3__45__cpo4cendE
	.align		8
        /*0038*/ 	.dword	_ZN39_INTERNAL_bdd7c330_4_k_cu_d0e4af7e_92664cuda3std3__441_GLOBAL__N__bdd7c330_4_k_cu_d0e4af7e_92666ignoreE
	.align		8
        /*0040*/ 	.dword	_ZN39_INTERNAL_bdd7c330_4_k_cu_d0e4af7e_92664cuda3std3__419piecewise_constructE
	.align		8
        /*0048*/ 	.dword	_ZN39_INTERNAL_bdd7c330_4_k_cu_d0e4af7e_92664cuda3std3__48in_placeE
	.align		8
        /*0050*/ 	.dword	_ZN39_INTERNAL_bdd7c330_4_k_cu_d0e4af7e_92664cuda3std6ranges3__45__cpo4swapE
	.align		8
        /*0058*/ 	.dword	_ZN39_INTERNAL_bdd7c330_4_k_cu_d0e4af7e_92664cuda3std6ranges3__45__cpo9iter_moveE
	.align		8
        /*0060*/ 	.dword	_ZN39_INTERNAL_bdd7c330_4_k_cu_d0e4af7e_92664cute7productE
	.align		8
        /*0068*/ 	.dword	_ZN39_INTERNAL_bdd7c330_4_k_cu_d0e4af7e_92664cute1_E
	.align		8
        /*0070*/ 	.dword	$str$25
	.align		8
        /*0078*/ 	.dword	$str$26
	.align		8
        /*0080*/ 	.dword	$str$27
	.align		8
        /*0088*/ 	.dword	$str$28


//--------------------- .text._ZN7cutlass13device_kernelINS_4gemm6kernel13GemmUniversalIN4cute5tupleIJiiiiEEENS1_10collective13CollectiveMmaINS1_35MainloopSm100TmaUmmaWarpSpecializedILi4ELi2ELi4ENS5_IJNS4_1CILi2EEENSA_ILi1EEESC_EEEEENS5_IJNSA_ILi64EEENSA_ILi128EEENSA_ILi32EEEEEENS_10bfloat16_tENS5_IJlSC_lEEESJ_SK_NS4_8TiledMMAINS4_8MMA_AtomIJNS4_20SM100_MMA_F16BF16_SSISJ_SJ_fLi64ELi128ELNS4_4UMMA5MajorE0ELSP_0ELNSO_7ScaleInE0ELSQ_0EEEEEENS4_6LayoutINS5_IJSC_SC_SC_EEENS5_IJNSA_ILi0EEESV_SV_EEEEENS5_IJNS4_10UnderscoreESY_SY_EEEEENS4_13SM90_TMA_LOADENS4_14ComposedLayoutINS4_7SwizzleILi2ELi4ELi3EEENS4_18smem_ptr_flag_bitsILi16EEENST_INS5_IJNSA_ILi8EEESH_EEENS5_IJSH_SC_EEEEEEEvNS4_8identityENS4_23SM90_TMA_LOAD_MULTICASTES1B_vS1C_EENS_8epilogue10collective18CollectiveEpilogueINS1F_23Sm100TmaWarpSpecializedILi4ELi2ELi16ELb1ELb0EEEJSI_NS5_IJNST_ISF_SC_EENST_ISH_SC_EEEEESJ_SK_SJ_SK_NS1F_6fusion15FusionCallbacksIS1J_NS1N_17LinearCombinationISJ_fSJ_fLNS_15FloatRoundStyleE2EEESI_S1M_JEEENS4_5SM1004TMEM4LOAD26SM100_TMEM_LOAD_16dp256b4xES11_S1B_NS4_17SM75_U32x4_LDSM_NENS4_14SM90_TMA_STOREES1B_NS4_17SM90_U32x4_STSM_NENS4_39AutoVectorizingCopyWithAssumedAlignmentILi128EEEEEEvvEEEEvNT_6ParamsE --------------------------
	.section	.text._ZN7cutlass13device_kernelINS_4gemm6kernel13GemmUniversalIN4cute5tupleIJiiiiEEENS1_10collective13CollectiveMmaINS1_35MainloopSm100TmaUmmaWarpSpecializedILi4ELi2ELi4ENS5_IJNS4_1CILi2EEENSA_ILi1EEESC_EEEEENS5_IJNSA_ILi64EEENSA_ILi128EEENSA_ILi32EEEEEENS_10bfloat16_tENS5_IJlSC_lEEESJ_SK_NS4_8TiledMMAINS4_8MMA_AtomIJNS4_20SM100_MMA_F16BF16_SSISJ_SJ_fLi64ELi128ELNS4_4UMMA5MajorE0ELSP_0ELNSO_7ScaleInE0ELSQ_0EEEEEENS4_6LayoutINS5_IJSC_SC_SC_EEENS5_IJNSA_ILi0EEESV_SV_EEEEENS5_IJNS4_10UnderscoreESY_SY_EEEEENS4_13SM90_TMA_LOADENS4_14ComposedLayoutINS4_7SwizzleILi2ELi4ELi3EEENS4_18smem_ptr_flag_bitsILi16EEENST_INS5_IJNSA_ILi8EEESH_EEENS5_IJSH_SC_EEEEEEEvNS4_8identityENS4_23SM90_TMA_LOAD_MULTICASTES1B_vS1C_EENS_8epilogue10collective18CollectiveEpilogueINS1F_23Sm100TmaWarpSpecializedILi4ELi2ELi16ELb1ELb0EEEJSI_NS5_IJNST_ISF_SC_EENST_ISH_SC_EEEEESJ_SK_SJ_SK_NS1F_6fusion15FusionCallbacksIS1J_NS1N_17LinearCombinationISJ_fSJ_fLNS_15FloatRoundStyleE2EEESI_S1M_JEEENS4_5SM1004TMEM4LOAD26SM100_TMEM_LOAD_16dp256b4xES11_S1B_NS4_17SM75_U32x4_LDSM_NENS4_14SM90_TMA_STOREES1B_NS4_17SM90_U32x4_STSM_NENS4_39AutoVectorizingCopyWithAssumedAlignmentILi128EEEEEEvvEEEEvNT_6ParamsE,"ax",@progbits
	.align	128
.text._ZN7cutlass13device_kernelINS_4gemm6kernel13GemmUniversalIN4cute5tupleIJiiiiEEENS1_10collective13CollectiveMmaINS1_35MainloopSm100TmaUmmaWarpSpecializedILi4ELi2ELi4ENS5_IJNS4_1CILi2EEENSA_ILi1EEESC_EEEEENS5_IJNSA_ILi64EEENSA_ILi128EEENSA_ILi32EEEEEENS_10bfloat16_tENS5_IJlSC_lEEESJ_SK_NS4_8TiledMMAINS4_8MMA_AtomIJNS4_20SM100_MMA_F16BF16_SSISJ_SJ_fLi64ELi128ELNS4_4UMMA5MajorE0ELSP_0ELNSO_7ScaleInE0ELSQ_0EEEEEENS4_6LayoutINS5_IJSC_SC_SC_EEENS5_IJNSA_ILi0EEESV_SV_EEEEENS5_IJNS4_10UnderscoreESY_SY_EEEEENS4_13SM90_TMA_LOADENS4_14ComposedLayoutINS4_7SwizzleILi2ELi4ELi3EEENS4_18smem_ptr_flag_bitsILi16EEENST_INS5_IJNSA_ILi8EEESH_EEENS5_IJSH_SC_EEEEEEEvNS4_8identityENS4_23SM90_TMA_LOAD_MULTICASTES1B_vS1C_EENS_8epilogue10collective18CollectiveEpilogueINS1F_23Sm100TmaWarpSpecializedILi4ELi2ELi16ELb1ELb0EEEJSI_NS5_IJNST_ISF_SC_EENST_ISH_SC_EEEEESJ_SK_SJ_SK_NS1F_6fusion15FusionCallbacksIS1J_NS1N_17LinearCombinationISJ_fSJ_fLNS_15FloatRoundStyleE2EEESI_S1M_JEEENS4_5SM1004TMEM4LOAD26SM100_TMEM_LOAD_16dp256b4xES11_S1B_NS4_17SM75_U32x4_LDSM_NENS4_14SM90_TMA_STOREES1B_NS4_17SM90_U32x4_STSM_NENS4_39AutoVectorizingCopyWithAssumedAlignmentILi128EEEEEEvvEEEEvNT_6ParamsE:
        .type           _ZN7cutlass13device_kernelINS_4gemm6kernel13GemmUniversalIN4cute5tupleIJiiiiEEENS1_10collective13CollectiveMmaINS1_35MainloopSm100TmaUmmaWarpSpecializedILi4ELi2ELi4ENS5_IJNS4_1CILi2EEENSA_ILi1EEESC_EEEEENS5_IJNSA_ILi64EEENSA_ILi128EEENSA_ILi32EEEEEENS_10bfloat16_tENS5_IJlSC_lEEESJ_SK_NS4_8TiledMMAINS4_8MMA_AtomIJNS4_20SM100_MMA_F16BF16_SSISJ_SJ_fLi64ELi128ELNS4_4UMMA5MajorE0ELSP_0ELNSO_7ScaleInE0ELSQ_0EEEEEENS4_6LayoutINS5_IJSC_SC_SC_EEENS5_IJNSA_ILi0EEESV_SV_EEEEENS5_IJNS4_10UnderscoreESY_SY_EEEEENS4_13SM90_TMA_LOADENS4_14ComposedLayoutINS4_7SwizzleILi2ELi4ELi3EEENS4_18smem_ptr_flag_bitsILi16EEENST_INS5_IJNSA_ILi8EEESH_EEENS5_IJSH_SC_EEEEEEEvNS4_8identityENS4_23SM90_TMA_LOAD_MULTICASTES1B_vS1C_EENS_8epilogue10collective18CollectiveEpilogueINS1F_23Sm100TmaWarpSpecializedILi4ELi2ELi16ELb1ELb0EEEJSI_NS5_IJNST_ISF_SC_EENST_ISH_SC_EEEEESJ_SK_SJ_SK_NS1F_6fusion15FusionCallbacksIS1J_NS1N_17LinearCombinationISJ_fSJ_fLNS_15FloatRoundStyleE2EEESI_S1M_JEEENS4_5SM1004TMEM4LOAD26SM100_TMEM_LOAD_16dp256b4xES11_S1B_NS4_17SM75_U32x4_LDSM_NENS4_14SM90_TMA_STOREES1B_NS4_17SM90_U32x4_STSM_NENS4_39AutoVectorizingCopyWithAssumedAlignmentILi128EEEEEEvvEEEEvNT_6ParamsE,@function
        .size           _ZN7cutlass13device_kernelINS_4gemm6kernel13GemmUniversalIN4cute5tupleIJiiiiEEENS1_10collective13CollectiveMmaINS1_35MainloopSm100TmaUmmaWarpSpecializedILi4ELi2ELi4ENS5_IJNS4_1CILi2EEENSA_ILi1EEESC_EEEEENS5_IJNSA_ILi64EEENSA_ILi128EEENSA_ILi32EEEEEENS_10bfloat16_tENS5_IJlSC_lEEESJ_SK_NS4_8TiledMMAINS4_8MMA_AtomIJNS4_20SM100_MMA_F16BF16_SSISJ_SJ_fLi64ELi128ELNS4_4UMMA5MajorE0ELSP_0ELNSO_7ScaleInE0ELSQ_0EEEEEENS4_6LayoutINS5_IJSC_SC_SC_EEENS5_IJNSA_ILi0EEESV_SV_EEEEENS5_IJNS4_10UnderscoreESY_SY_EEEEENS4_13SM90_TMA_LOADENS4_14ComposedLayoutINS4_7SwizzleILi2ELi4ELi3EEENS4_18smem_ptr_flag_bitsILi16EEENST_INS5_IJNSA_ILi8EEESH_EEENS5_IJSH_SC_EEEEEEEvNS4_8identityENS4_23SM90_TMA_LOAD_MULTICASTES1B_vS1C_EENS_8epilogue10collective18CollectiveEpilogueINS1F_23Sm100TmaWarpSpecializedILi4ELi2ELi16ELb1ELb0EEEJSI_NS5_IJNST_ISF_SC_EENST_ISH_SC_EEEEESJ_SK_SJ_SK_NS1F_6fusion15FusionCallbacksIS1J_NS1N_17LinearCombinationISJ_fSJ_fLNS_15FloatRoundStyleE2EEESI_S1M_JEEENS4_5SM1004TMEM4LOAD26SM100_TMEM_LOAD_16dp256b4xES11_S1B_NS4_17SM75_U32x4_LDSM_NENS4_14SM90_TMA_STOREES1B_NS4_17SM90_U32x4_STSM_NENS4_39AutoVectorizingCopyWithAssumedAlignmentILi128EEEEEEvvEEEEvNT_6ParamsE,(.L_x_183 - _ZN7cutlass13device_kernelINS_4gemm6kernel13GemmUniversalIN4cute5tupleIJiiiiEEENS1_10collective13CollectiveMmaINS1_35MainloopSm100TmaUmmaWarpSpecializedILi4ELi2ELi4ENS5_IJNS4_1CILi2EEENSA_ILi1EEESC_EEEEENS5_IJNSA_ILi64EEENSA_ILi128EEENSA_ILi32EEEEEENS_10bfloat16_tENS5_IJlSC_lEEESJ_SK_NS4_8TiledMMAINS4_8MMA_AtomIJNS4_20SM100_MMA_F16BF16_SSISJ_SJ_fLi64ELi128ELNS4_4UMMA5MajorE0ELSP_0ELNSO_7ScaleInE0ELSQ_0EEEEEENS4_6LayoutINS5_IJSC_SC_SC_EEENS5_IJNSA_ILi0EEESV_SV_EEEEENS5_IJNS4_10UnderscoreESY_SY_EEEEENS4_13SM90_TMA_LOADENS4_14ComposedLayoutINS4_7SwizzleILi2ELi4ELi3EEENS4_18smem_ptr_flag_bitsILi16EEENST_INS5_IJNSA_ILi8EEESH_EEENS5_IJSH_SC_EEEEEEEvNS4_8identityENS4_23SM90_TMA_LOAD_MULTICASTES1B_vS1C_EENS_8epilogue10collective18CollectiveEpilogueINS1F_23Sm100TmaWarpSpecializedILi4ELi2ELi16ELb1ELb0EEEJSI_NS5_IJNST_ISF_SC_EENST_ISH_SC_EEEEESJ_SK_SJ_SK_NS1F_6fusion15FusionCallbacksIS1J_NS1N_17LinearCombinationISJ_fSJ_fLNS_15FloatRoundStyleE2EEESI_S1M_JEEENS4_5SM1004TMEM4LOAD26SM100_TMEM_LOAD_16dp256b4xES11_S1B_NS4_17SM75_U32x4_LDSM_NENS4_14SM90_TMA_STOREES1B_NS4_17SM90_U32x4_STSM_NENS4_39AutoVectorizingCopyWithAssumedAlignmentILi128EEEEEEvvEEEEvNT_6ParamsE)
        .other          _ZN7cutlass13device_kernelINS_4gemm6kernel13GemmUniversalIN4cute5tupleIJiiiiEEENS1_10collective13CollectiveMmaINS1_35MainloopSm100TmaUmmaWarpSpecializedILi4ELi2ELi4ENS5_IJNS4_1CILi2EEENSA_ILi1EEESC_EEEEENS5_IJNSA_ILi64EEENSA_ILi128EEENSA_ILi32EEEEEENS_10bfloat16_tENS5_IJlSC_lEEESJ_SK_NS4_8TiledMMAINS4_8MMA_AtomIJNS4_20SM100_MMA_F16BF16_SSISJ_SJ_fLi64ELi128ELNS4_4UMMA5MajorE0ELSP_0ELNSO_7ScaleInE0ELSQ_0EEEEEENS4_6LayoutINS5_IJSC_SC_SC_EEENS5_IJNSA_ILi0EEESV_SV_EEEEENS5_IJNS4_10UnderscoreESY_SY_EEEEENS4_13SM90_TMA_LOADENS4_14ComposedLayoutINS4_7SwizzleILi2ELi4ELi3EEENS4_18smem_ptr_flag_bitsILi16EEENST_INS5_IJNSA_ILi8EEESH_EEENS5_IJSH_SC_EEEEEEEvNS4_8identityENS4_23SM90_TMA_LOAD_MULTICASTES1B_vS1C_EENS_8epilogue10collective18CollectiveEpilogueINS1F_23Sm100TmaWarpSpecializedILi4ELi2ELi16ELb1ELb0EEEJSI_NS5_IJNST_ISF_SC_EENST_ISH_SC_EEEEESJ_SK_SJ_SK_NS1F_6fusion15FusionCallbacksIS1J_NS1N_17LinearCombinationISJ_fSJ_fLNS_15FloatRoundStyleE2EEESI_S1M_JEEENS4_5SM1004TMEM4LOAD26SM100_TMEM_LOAD_16dp256b4xES11_S1B_NS4_17SM75_U32x4_LDSM_NENS4_14SM90_TMA_STOREES1B_NS4_17SM90_U32x4_STSM_NENS4_39AutoVectorizingCopyWithAssumedAlignmentILi128EEEEEEvvEEEEvNT_6ParamsE,@"STO_CUDA_ENTRY STV_DEFAULT"
_ZN7cutlass13device_kernelINS_4gemm6kernel13GemmUniversalIN4cute5tupleIJiiiiEEENS1_10collective13CollectiveMmaINS1_35MainloopSm100TmaUmmaWarpSpecializedILi4ELi2ELi4ENS5_IJNS4_1CILi2EEENSA_ILi1EEESC_EEEEENS5_IJNSA_ILi64EEENSA_ILi128EEENSA_ILi32EEEEEENS_10bfloat16_tENS5_IJlSC_lEEESJ_SK_NS4_8TiledMMAINS4_8MMA_AtomIJNS4_20SM100_MMA_F16BF16_SSISJ_SJ_fLi64ELi128ELNS4_4UMMA5MajorE0ELSP_0ELNSO_7ScaleInE0ELSQ_0EEEEEENS4_6LayoutINS5_IJSC_SC_SC_EEENS5_IJNSA_ILi0EEESV_SV_EEEEENS5_IJNS4_10UnderscoreESY_SY_EEEEENS4_13SM90_TMA_LOADENS4_14ComposedLayoutINS4_7SwizzleILi2ELi4ELi3EEENS4_18smem_ptr_flag_bitsILi16EEENST_INS5_IJNSA_ILi8EEESH_EEENS5_IJSH_SC_EEEEEEEvNS4_8identityENS4_23SM90_TMA_LOAD_MULTICASTES1B_vS1C_EENS_8epilogue10collective18CollectiveEpilogueINS1F_23Sm100TmaWarpSpecializedILi4ELi2ELi16ELb1ELb0EEEJSI_NS5_IJNST_ISF_SC_EENST_ISH_SC_EEEEESJ_SK_SJ_SK_NS1F_6fusion15FusionCallbacksIS1J_NS1N_17LinearCombinationISJ_fSJ_fLNS_15FloatRoundStyleE2EEESI_S1M_JEEENS4_5SM1004TMEM4LOAD26SM100_TMEM_LOAD_16dp256b4xES11_S1B_NS4_17SM75_U32x4_LDSM_NENS4_14SM90_TMA_STOREES1B_NS4_17SM90_U32x4_STSM_NENS4_39AutoVectorizingCopyWithAssumedAlignmentILi128EEEEEEvvEEEEvNT_6ParamsE:
[----:B------:R-:W1:Y:S01]  /*0000*/  LDC R1, c[0x0][0x37c] ;  /* 0x0000df00ff017b82 */ /* 0x000e620000000800 */
[----:B------:R-:W2:Y:S01]  /*0010*/  S2R R57, SR_TID.X ;  /* 0x0000000000397919 */ /* 0x000ea20000002100 */
[----:B------:R-:W3:Y:S01]  /*0020*/  LDCU.64 UR8, c[0x0][0x890] ;  /* 0x00011200ff0877ac */ /* 0x000ee20008000a00 */
[----:B------:R-:W-:Y:S02]  /*0030*/  PRMT R45, RZ, 0x7610, R45 ;  /* 0x00007610ff2d7816 */ /* 0x000fe4000000002d */
[----:B------:R-:W-:Y:S01]  /*0040*/  ELECT P3, URZ, PT ;  /* 0x0000000000ff782f */ /* 0x000fe20003860000 */
[----:B---3--:R-:W-:-:S04]  /*0050*/  UISETP.NE.U32.AND UP0, UPT, UR8, URZ, UPT ;  /* 0x000000ff0800728c */ /* 0x008fc8000bf05070 */
[----:B------:R-:W-:Y:S01]  /*0060*/  UISETP.NE.AND.EX UP0, UPT, UR9, URZ, UPT, UP0 ;  /* 0x000000ff0900728c */ /* 0x000fe2000bf05300 */
[----:B--2---:R-:W-:-:S05]  /*0070*/  SHF.R.U32.HI R46, RZ, 0x5, R57 ;  /* 0x00000005ff2e7819 */ /* 0x004fca0000011639 */
[----:B------:R-:W2:Y:S02]  /*0080*/  SHFL.IDX PT, R0, R46, RZ, 0x1f ;  /* 0x00001fff2e007589 */ /* 0x000ea400000e0000 */
[----:B--2---:R-:W-:Y:S01]  /*0090*/  R2UR UR18, R0 ;  /* 0x00000000001272ca */ /* 0x004fe200000e0000 */
[----:B-1----:R-:W-:-:S14]  /*00a0*/  BRA.U UP0, `(.L_x_0) ;  /* 0x0000000100307547 */ /* 0x002fdc000b800000 */
[----:B------:R-:W1:Y:S02]  /*00b0*/  LDCU.64 UR4, c[0x0][0x888] ;  /* 0x00011100ff0477ac */ /* 0x000e640008000a00 */
[----:B-1----:R-:W-:-:S04]  /*00c0*/  UISETP.NE.U32.AND UP0, UPT, UR4, URZ, UPT ;  /* 0x000000ff0400728c */ /* 0x002fc8000bf05070 */
[----:B------:R-:W-:-:S09]  /*00d0*/  UISETP.NE.AND.EX UP0, UPT, UR5, URZ, UPT, UP0 ;  /* 0x000000ff0500728c */ /* 0x000fd2000bf05300 */
[----:B------:R-:W-:Y:S05]  /*00e0*/  BRA.U !UP0, `(.L_x_1) ;  /* 0x0000000108147547 */ /* 0x000fea000b800000 */
[----:B------:R-:W1:Y:S01]  /*00f0*/  LDC.64 R2, c[0x0][0x888] ;  /* 0x00022200ff027b82 */ /* 0x000e620000000a00 */
[----:B------:R-:W1:Y:S02]  /*0100*/  LDCU.64 UR4, c[0x0][0x358] ;  /* 0x00006b00ff0477ac */ /* 0x000e640008000a00 */
[----:B-1----:R1:W5:Y:S01]  /*0110*/  LDG.E R27, desc[UR4][R2.64] ;  /* 0x00000004021b7981 */ /* 0x002362000c1e1900 */
[----:B------:R-:W-:Y:S01]  /*0120*/  HFMA2 R45, -RZ, RZ, 0, 5.9604644775390625e-08 ;  /* 0x00000001ff2d7431 */ /* 0x000fe200000001ff */
[----:B------:R-:W-:Y:S05]  /*0130*/  BRA `(.L_x_0) ;  /* 0x00000000000c7947 */ /* 0x000fea0003800000 */
.L_x_1:
[----:B------:R-:W1:Y:S01]  /*0140*/  LDCU UR4, c[0x0][0x880] ;  /* 0x00011000ff0477ac */ /* 0x000e620008000800 */
[----:B------:R-:W-:Y:S01]  /*0150*/  HFMA2 R45, -RZ, RZ, 0, 5.9604644775390625e-08 ;  /* 0x00000001ff2d7431 */ /* 0x000fe200000001ff */
[----:B-1----:R-:W-:-:S07]  /*0160*/  MOV R27, UR4 ;  /* 0x00000004001b7c02 */ /* 0x002fce0008000f00 */
.L_x_0:
[----:B------:R-:W2:Y:S02]  /*0170*/  LDCU.64 UR4, c[0x0][0x8b0] ;  /* 0x00011600ff0477ac */ /* 0x000ea40008000a00 */
[----:B--2---:R-:W-:-:S04]  /*0180*/  UISETP.NE.U32.AND UP0, UPT, UR4, URZ, UPT ;  /* 0x000000ff0400728c */ /* 0x004fc8000bf05070 */
[----:B------:R-:W-:-:S09]  /*0190*/  UISETP.NE.AND.EX UP0, UPT, UR5, URZ, UPT, UP0 ;  /* 0x000000ff0500728c */ /* 0x000fd2000bf05300 */
[----:B------:R-:W-:Y:S05]  /*01a0*/  BRA.U UP0, `(.L_x_2) ;  /* 0x0000000100287547 */ /* 0x000fea000b800000 */
[----:B------:R-:W2:Y:S02]  /*01b0*/  LDCU.64 UR4, c[0x0][0x8a8] ;  /* 0x00011500ff0477ac */ /* 0x000ea40008000a00 */
[----:B--2---:R-:W-:-:S04]  /*01c0*/  UISETP.NE.U32.AND UP0, UPT, UR4, URZ, UPT ;  /* 0x000000ff0400728c */ /* 0x004fc8000bf05070 */
[----:B------:R-:W-:-:S09]  /*01d0*/  UISETP.NE.AND.EX UP0, UPT, UR5, URZ, UPT, UP0 ;  /* 0x000000ff0500728c */ /* 0x000fd2000bf05300 */
[----:B------:R-:W-:Y:S05]  /*01e0*/  BRA.U !UP0, `(.L_x_3) ;  /* 0x0000000108107547 */ /* 0x000fea000b800000 */
[----:B------:R-:W2:Y:S01]  /*01f0*/  LDC.64 R24, c[0x0][0x8a8] ;  /* 0x00022a00ff187b82 */ /* 0x000ea20000000a00 */
[----:B------:R-:W2:Y:S02]  /*0200*/  LDCU.64 UR4, c[0x0][0x358] ;  /* 0x00006b00ff0477ac */ /* 0x000ea40008000a00 */
[----:B--2---:R2:W5:Y:S01]  /*0210*/  LDG.E R24, desc[UR4][R24.64] ;  /* 0x0000000418187981 */ /* 0x004562000c1e1900 */
[----:B------:R-:W-:Y:S05]  /*0220*/  BRA `(.L_x_2) ;  /* 0x0000000000087947 */ /* 0x000fea0003800000 */
.L_x_3:
[----:B------:R-:W2:Y:S02]  /*0230*/  LDCU UR4, c[0x0][0x8a0] ;  /* 0x00011400ff0477ac */ /* 0x000ea40008000800 */
[----:B--2---:R-:W-:Y:S02]  /*0240*/  MOV R24, UR4 ;  /* 0x0000000400187c02 */ /* 0x004fe40008000f00 */
.L_x_2:
[----:B------:R-:W-:Y:S01]  /*0250*/  IMAD.U32 R0, RZ, RZ, UR18 ;  /* 0x00000012ff007e24 */ /* 0x000fe2000f8e00ff */
[----:B------:R-:W-:Y:S04]  /*0260*/  BSSY.RECONVERGENT B0, `(.L_x_4) ;  /* 0x000000c000007945 */ /* 0x000fe80003800200 */
[C---:B------:R-:W-:Y:S02]  /*0270*/  ISETP.NE.OR P1, PT, R0.reuse, 0x1, !P3 ;  /* 0x000000010000780c */ /* 0x040fe40005f25670 */
[----:B------:R-:W-:-:S11]  /*0280*/  ISETP.NE.OR P0, PT, R0, 0x3, !P3 ;  /* 0x000000030000780c */ /* 0x000fd60005f05670 */
[----:B------:R-:W-:Y:S05]  /*0290*/  @P1 BRA `(.L_x_5) ;  /* 0x0000000000201947 */ /* 0x000fea0003800000 */
[----:B------:R-:W3:Y:S02]  /*02a0*/  LDCU.64 UR4, c[0x0][0x348] ;  /* 0x00006900ff0477ac */ /* 0x000ee40008000a00 */
[----:B---3--:R-:W-:Y:S02]  /*02b0*/  UIADD3 UR6, UP1, UPT, UR4, 0x80, URZ ;  /* 0x0000008004067890 */ /* 0x008fe4000ff3e0ff */
[----:B------:R-:W-:Y:S02]  /*02c0*/  UIADD3 UR4, UP0, UPT, UR4, 0x180, URZ ;  /* 0x0000018004047890 */ /* 0x000fe4000ff1e0ff */
[----:B------:R-:W-:Y:S02]  /*02d0*/  UIADD3.X UR7, UPT, UPT, URZ, UR5, URZ, UP1, !UPT ;  /* 0x00000005ff077290 */ /* 0x000fe40008ffe4ff */
[----:B------:R-:W-:-:S07]  /*02e0*/  UIADD3.X UR5, UPT, UPT, URZ, UR5, URZ, UP0, !UPT ;  /* 0x00000005ff057290 */ /* 0x000fce00087fe4ff */
[----:B------:R3:W-:Y:S02]  /*02f0*/  UTMACCTL.PF [UR6] ;  /* 0x00000000060079b9 */ /* 0x0007e40008040000 */
[----:B------:R3:W-:Y:S02]  /*0300*/  UTMACCTL.PF [UR4] ;  /* 0x00000000040079b9 */ /* 0x0007e40008040000 */
[----:B---3--:R-:W-:Y:S01]  /*0310*/  NOP ;  /* 0x0000000000007918 */ /* 0x008fe20000000000 */
.L_x_5:
[----:B------:R-:W-:Y:S05]  /*0320*/  BSYNC.RECONVERGENT B0 ;  /* 0x0000000000007941 */ /* 0x000fea0003800200 */
.L_x_4:
[----:B------:R-:W-:Y:S04]  /*0330*/  BSSY.RECONVERGENT B0, `(.L_x_6) ;  /* 0x000000a000007945 */ /* 0x000fe80003800200 */
        /* <DEDUP_REMOVED lines=9> */
.L_x_7:
[----:B------:R-:W-:Y:S05]  /*03d0*/  BSYNC.RECONVERGENT B0 ;  /* 0x0000000000007941 */ /* 0x000fea0003800200 */
.L_x_6:
[----:B------:R-:W3:Y:S01]  /*03e0*/  LDCU.64 UR4, c[0x0][0x888] ;  /* 0x00011100ff0477ac */ /* 0x000ee20008000a00 */
[----:B------:R-:W-:Y:S02]  /*03f0*/  UISETP.EQ.U32.AND UP2, UPT, UR8, URZ, UPT ;  /* 0x000000ff0800728c */ /* 0x000fe4000bf42070 */
[----:B------:R-:W-:Y:S02]  /*0400*/  UPLOP3.LUT UP3, UPT, UPT, UPT, UPT, 0x80, 0x8 ;  /* 0x000000000008789c */ /* 0x000fe40003f6f070 */
[----:B---3--:R-:W-:-:S04]  /*0410*/  UISETP.NE.U32.AND UP0, UPT, UR4, URZ, UPT ;  /* 0x000000ff0400728c */ /* 0x008fc8000bf05070 */
[----:B------:R-:W-:-:S04]  /*0420*/  UISETP.NE.AND.EX UP1, UPT, UR5, URZ, UPT, UP0 ;  /* 0x000000ff0500728c */ /* 0x000fc8000bf25300 */
[----:B------:R-:W-:-:S04]  /*0430*/  UISETP.EQ.OR.EX UP4, UPT, UR9, URZ, !UP1, UP2 ;  /* 0x000000ff0900728c */ /* 0x000fc8000cf82720 */
[----:B------:R-:W-:-:S06]  /*0440*/  UP2UR UR4, UPR, URZ, 0x10 ;  /* 0x00000010ff047883 */ /* 0x000fcc0008000000 */
[----:B------:R-:W-:Y:S01]  /*0450*/  MOV R49, UR4 ;  /* 0x0000000400317c02 */ /* 0x000fe20008000f00 */
[----:B------:R-:W-:Y:S06]  /*0460*/  BRA.U !UP4, `(.L_x_8) ;  /* 0x000000010c207547 */ /* 0x000fec000b800000 */
[----:B------:R-:W-:Y:S01]  /*0470*/  UISETP.NE.U32.AND UP2, UPT, UR8, URZ, UPT ;  /* 0x000000ff0800728c */ /* 0x000fe2000bf45070 */
[----:B-----5:R-:W-:Y:S01]  /*0480*/  FSETP.NEU.AND P0, PT, R27, RZ, PT ;  /* 0x000000ff1b00720b */ /* 0x020fe20003f0d000 */
[----:B------:R-:W-:Y:S02]  /*0490*/  USEL UR4, URZ, 0xffffffff, UP1 ;  /* 0xffffffffff047887 */ /* 0x000fe40008800000 */
[----:B------:R-:W-:-:S10]  /*04a0*/  UISETP.NE.AND.EX UP2, UPT, UR9, URZ, UPT, UP2 ;  /* 0x000000ff0900728c */ /* 0x000fd4000bf45320 */
[----:B------:R-:W-:Y:S01]  /*04b0*/  VOTEU.ANY UP0, P0 ;  /* 0x0000000000ff7886 */ /* 0x000fe20000000100 */
[----:B------:R-:W-:-:S04]  /*04c0*/  @!UP2 USEL UR4, URZ, 0xffffffff, UP0 ;  /* 0xffffffffff04a887 */ /* 0x000fc80008000000 */
[----:B------:R-:W-:-:S04]  /*04d0*/  ULOP3.LUT UR4, UR4, 0x1, URZ, 0xc0, !UPT ;  /* 0x0000000104047892 */ /* 0x000fc8000f8ec0ff */
[----:B------:R-:W-:-:S11]  /*04e0*/  UISETP.NE.U32.AND UP3, UPT, UR4, 0x1, UPT ;  /* 0x000000010400788c */ /* 0x000fd6000bf65070 */
.L_x_8:
[----:B-1----:R-:W1:Y:S01]  /*04f0*/  SHFL.IDX PT, R2, R46, RZ, 0x1f ;  /* 0x00001fff2e027589 */ /* 0x002e6200000e0000 */
[----:B------:R-:W-:Y:S01]  /*0500*/  UISETP.NE.AND UP6, UPT, UR18, 0x2, UPT ;  /* 0x000000021200788c */ /* 0x000fe2000bfc5270 */
[----:B-1----:R-:W-:-:S13]  /*0510*/  ISETP.NE.AND P0, PT, R2, RZ, PT ;  /* 0x000000ff0200720c */ /* 0x002fda0003f05270 */
[----:B------:R-:W-:Y:S05]  /*0520*/  @P0 BRA `(.L_x_9) ;  /* 0x0000000000580947 */ /* 0x000fea0003800000 */
[----:B------:R-:W1:Y:S01]  /*0530*/  S2UR UR4, SR_CgaCtaId ;  /* 0x00000000000479c3 */ /* 0x000e620000008800 */
[----:B------:R-:W-:Y:S01]  /*0540*/  UMOV UR5, 0x400 ;  /* 0x0000040000057882 */ /* 0x000fe20000000000 */
[----:B------:R-:W-:Y:S01]  /*0550*/  UMOV UR8, 0x1 ;  /* 0x0000000100087882 */ /* 0x000fe20000000000 */
[----:B------:R-:W-:Y:S01]  /*0560*/  UMOV UR6, 0x2 ;  /* 0x0000000200067882 */ /* 0x000fe20000000000 */
[----:B------:R-:W-:-:S04]  /*0570*/  UIADD3 UR8, UPT, UPT, -UR8, 0x100000, URZ ;  /* 0x0010000008087890 */ /* 0x000fc8000fffe1ff */
[----:B------:R-:W-:Y:S02]  /*0580*/  USHF.L.U32 UR9, UR8, 0xb, URZ ;  /* 0x0000000b08097899 */ /* 0x000fe400080006ff */
[----:B------:R-:W-:Y:S02]  /*0590*/  USHF.L.U32 UR8, UR8, 0x1, URZ ;  /* 0x0000000108087899 */ /* 0x000fe400080006ff */
[----:B------:R-:W-:-:S04]  /*05a0*/  UIADD3 UR6, UPT, UPT, -UR6, 0x100000, URZ ;  /* 0x0010000006067890 */ /* 0x000fc8000fffe1ff */
[----:B------:R-:W-:Y:S02]  /*05b0*/  USHF.L.U32 UR7, UR6, 0xb, URZ ;  /* 0x0000000b06077899 */ /* 0x000fe400080006ff */
[----:B------:R-:W-:Y:S01]  /*05c0*/  USHF.L.U32 UR6, UR6, 0x1, URZ ;  /* 0x0000000106067899 */ /* 0x000fe200080006ff */
[----:B------:R-:W-:Y:S01]  /*05d0*/  ELECT P0, URZ, PT ;  /* 0x0000000000ff782f */ /* 0x000fe20003800000 */
[----:B-1----:R-:W-:Y:S01]  /*05e0*/  ULEA UR4, UR4, UR5, 0x18 ;  /* 0x0000000504047291 */ /* 0x002fe2000f8ec0ff */
[----:B------:R-:W1:Y:S11]  /*05f0*/  FENCE.VIEW.ASYNC.S ;  /* 0x00000000000073c6 */ /* 0x000e760000000000 */
[----:B-1----:R1:W3:Y:S01]  /*0600*/  SYNCS.EXCH.64 URZ, [UR4], UR8 ;  /* 0x0000000804ff75b2 */ /* 0x0022e20008000100 */
[----:B------:R1:W4:Y:S01]  /*0610*/  SYNCS.EXCH.64 URZ, [UR4+0x20], UR6 ;  /* 0x0000200604ff75b2 */ /* 0x0003220008000100 */
[----:B------:R1:W1:Y:S01]  /*0620*/  SYNCS.EXCH.64 URZ, [UR4+0x8], UR8 ;  /* 0x0000080804ff75b2 */ /* 0x0002620008000100 */
[----:B------:R1:W1:Y:S01]  /*0630*/  SYNCS.EXCH.64 URZ, [UR4+0x28], UR6 ;  /* 0x0000280604ff75b2 */ /* 0x0002620008000100 */
[----:B------:R1:W1:Y:S01]  /*0640*/  SYNCS.EXCH.64 URZ, [UR4+0x10], UR8 ;  /* 0x0000100804ff75b2 */ /* 0x0002620008000100 */
[----:B------:R1:W1:Y:S01]  /*0650*/  SYNCS.EXCH.64 URZ, [UR4+0x30], UR6 ;  /* 0x0000300604ff75b2 */ /* 0x0002620008000100 */
[----:B------:R1:W1:Y:S01]  /*0660*/  SYNCS.EXCH.64 URZ, [UR4+0x18], UR8 ;  /* 0x0000180804ff75b2 */ /* 0x0002620008000100 */
[----:B------:R1:W1:Y:S01]  /*0670*/  SYNCS.EXCH.64 URZ, [UR4+0x38], UR6 ;  /* 0x0000380604ff75b2 */ /* 0x0002620008000100 */
[----:B------:R-:W-:Y:S01]  /*0680*/  NOP ;  /* 0x0000000000007918 */ /* 0x000fe20000000000 */
.L_x_9:
[----:B------:R-:W2:Y:S01]  /*0690*/  SHFL.IDX PT, R2, R46, RZ, 0x1f ;  /* 0x00001fff2e027589 */ /* 0x000ea200000e0000 */
[----:B------:R-:W-:Y:S01]  /*06a0*/  NOP ;  /* 0x0000000000007918 */ /* 0x000fe20000000000 */
[----:B--2---:R-:W-:-:S13]  /*06b0*/  ISETP.NE.AND P0, PT, R2, 0x1, PT ;  /* 0x000000010200780c */ /* 0x004fda0003f05270 */
[----:B------:R-:W-:Y:S05]  /*06c0*/  @P0 BRA `(.L_x_10) ;  /* 0x0000000000580947 */ /* 0x000fea0003800000 */
[----:B-1----:R-:W1:Y:S01]  /*06d0*/  S2UR UR4, SR_CgaCtaId ;  /* 0x00000000000479c3 */ /* 0x002e620000008800 */
        /* <DEDUP_REMOVED lines=12> */
[----:B-1----:R2:W1:Y:S01]  /*07a0*/  SYNCS.EXCH.64 URZ, [UR4+0x40], UR8 ;  /* 0x0000400804ff75b2 */ /* 0x0024620008000100 */
[----:B------:R2:W1:Y:S01]  /*07b0*/  SYNCS.EXCH.64 URZ, [UR4+0x60], UR6 ;  /* 0x0000600604ff75b2 */ /* 0x0004620008000100 */
[----:B------:R2:W1:Y:S01]  /*07c0*/  SYNCS.EXCH.64 URZ, [UR4+0x48], UR8 ;  /* 0x0000480804ff75b2 */ /* 0x0004620008000100 */
[----:B------:R2:W1:Y:S01]  /*07d0*/  SYNCS.EXCH.64 URZ, [UR4+0x68], UR6 ;  /* 0x0000680604ff75b2 */ /* 0x0004620008000100 */
[----:B------:R2:W1:Y:S01]  /*07e0*/  SYNCS.EXCH.64 URZ, [UR4+0x50], UR8 ;  /* 0x0000500804ff75b2 */ /* 0x0004620008000100 */
[----:B------:R2:W1:Y:S01]  /*07f0*/  SYNCS.EXCH.64 URZ, [UR4+0x70], UR6 ;  /* 0x0000700604ff75b2 */ /* 0x0004620008000100 */
[----:B------:R2:W1:Y:S01]  /*0800*/  SYNCS.EXCH.64 URZ, [UR4+0x58], UR8 ;  /* 0x0000580804ff75b2 */ /* 0x0004620008000100 */
[----:B------:R2:W1:Y:S02]  /*0810*/  SYNCS.EXCH.64 URZ, [UR4+0x78], UR6 ;  /* 0x0000780604ff75b2 */ /* 0x0004640008000100 */
[----:B--2---:R-:W-:Y:S01]  /*0820*/  NOP ;  /* 0x0000000000007918 */ /* 0x004fe20000000000 */
.L_x_10:
[----:B------:R-:W2:Y:S01]  /*0830*/  SHFL.IDX PT, R2, R46, RZ, 0x1f ;  /* 0x00001fff2e027589 */ /* 0x000ea200000e0000 */
[----:B------:R-:W-:Y:S01]  /*0840*/  NOP ;  /* 0x0000000000007918 */ /* 0x000fe20000000000 */
[----:B--2---:R-:W-:-:S13]  /*0850*/  ISETP.NE.AND P0, PT, R2, 0x3, PT ;  /* 0x000000030200780c */ /* 0x004fda0003f05270 */
[----:B------:R-:W-:Y:S05]  /*0860*/  @P0 BRA `(.L_x_11) ;  /* 0x0000000000300947 */ /* 0x000fea0003800000 */
[----:B-1----:R-:W1:Y:S01]  /*0870*/  S2UR UR4, SR_CgaCtaId ;  /* 0x00000000000479c3 */ /* 0x002e620000008800 */
[----:B------:R-:W-:Y:S01]  /*0880*/  UMOV UR6, 0x400 ;  /* 0x0000040000067882 */ /* 0x000fe20000000000 */
[----:B------:R-:W-:Y:S01]  /*0890*/  UMOV UR5, 0x20 ;  /* 0x0000002000057882 */ /* 0x000fe20000000000 */
[----:B------:R-:W-:Y:S01]  /*08a0*/  ELECT P0, URZ, PT ;  /* 0x0000000000ff782f */ /* 0x000fe20003800000 */
[----:B-1----:R-:W-:Y:S02]  /*08b0*/  ULEA UR6, UR4, UR6, 0x18 ;  /* 0x0000000604067291 */ /* 0x002fe4000f8ec0ff */
[----:B------:R-:W-:-:S04]  /*08c0*/  UIADD3 UR4, UPT, UPT, -UR5, 0x100000, URZ ;  /* 0x0010000005047890 */ /* 0x000fc8000fffe1ff */
[----:B------:R-:W-:Y:S02]  /*08d0*/  USHF.L.U32 UR5, UR4, 0xb, URZ ;  /* 0x0000000b04057899 */ /* 0x000fe400080006ff */
[----:B------:R-:W-:Y:S01]  /*08e0*/  USHF.L.U32 UR4, UR4, 0x1, URZ ;  /* 0x0000000104047899 */ /* 0x000fe200080006ff */
[----:B------:R-:W1:Y:S11]  /*08f0*/  FENCE.VIEW.ASYNC.S ;  /* 0x00000000000073c6 */ /* 0x000e760000000000 */
[----:B-1----:R2:W1:Y:S01]  /*0900*/  SYNCS.EXCH.64 URZ, [UR6+0x80], UR4 ;  /* 0x0000800406ff75b2 */ /* 0x0024620008000100 */
[----:B------:R2:W1:Y:S02]  /*0910*/  SYNCS.EXCH.64 URZ, [UR6+0x88], UR4 ;  /* 0x0000880406ff75b2 */ /* 0x0004640008000100 */
[----:B--2---:R-:W-:Y:S01]  /*0920*/  NOP ;  /* 0x0000000000007918 */ /* 0x004fe20000000000 */
.L_x_11:
[----:B------:R-:W2:Y:S01]  /*0930*/  SHFL.IDX PT, R2, R46, RZ, 0x1f ;  /* 0x00001fff2e027589 */ /* 0x000ea200000e0000 */
[----:B------:R-:W-:Y:S01]  /*0940*/  NOP ;  /* 0x0000000000007918 */ /* 0x000fe20000000000 */
[----:B--2---:R-:W-:-:S13]  /*0950*/  ISETP.NE.AND P0, PT, R2, 0x4, PT ;  /* 0x000000040200780c */ /* 0x004fda0003f05270 */
[----:B------:R-:W-:Y:S05]  /*0960*/  @P0 BRA `(.L_x_12) ;  /* 0x00000000004c0947 */ /* 0x000fea0003800000 */
[----:B-1----:R-:W1:Y:S01]  /*0970*/  S2UR UR6, SR_CgaCtaId ;  /* 0x00000000000679c3 */ /* 0x002e620000008800 */
[----:B------:R-:W-:Y:S01]  /*0980*/  UMOV UR4, 0x1e0 ;  /* 0x000001e000047882 */ /* 0x000fe20000000000 */
[----:B------:R-:W-:Y:S01]  /*0990*/  UMOV UR5, 0x400 ;  /* 0x0000040000057882 */ /* 0x000fe20000000000 */
[----:B------:R-:W-:Y:S01]  /*09a0*/  USEL UR4, UR4, 0x1a0, UP3 ;  /* 0x000001a004047887 */ /* 0x000fe20009800000 */
[----:B------:R-:W-:Y:S01]  /*09b0*/  UMOV UR8, 0x1 ;  /* 0x0000000100087882 */ /* 0x000fe20000000000 */
[----:B------:R-:W-:Y:S01]  /*09c0*/  ELECT P0, URZ, PT ;  /* 0x0000000000ff782f */ /* 0x000fe20003800000 */
[----:B------:R-:W-:-:S04]  /*09d0*/  UIADD3 UR8, UPT, UPT, -UR8, 0x100000, URZ ;  /* 0x0010000008087890 */ /* 0x000fc8000fffe1ff */
[----:B------:R-:W-:Y:S02]  /*09e0*/  USHF.L.U32 UR9, UR8, 0xb, URZ ;  /* 0x0000000b08097899 */ /* 0x000fe400080006ff */
[----:B------:R-:W-:Y:S02]  /*09f0*/  USHF.L.U32 UR8, UR8, 0x1, URZ ;  /* 0x0000000108087899 */ /* 0x000fe400080006ff */
[----:B-1----:R-:W-:Y:S02]  /*0a00*/  ULEA UR6, UR6, UR5, 0x18 ;  /* 0x0000000506067291 */ /* 0x002fe4000f8ec0ff */
[----:B------:R-:W-:-:S04]  /*0a10*/  UIADD3 UR4, UPT, UPT, -UR4, 0x100000, URZ ;  /* 0x0010000004047890 */ /* 0x000fc8000fffe1ff */
[----:B------:R-:W-:Y:S02]  /*0a20*/  USHF.L.U32 UR5, UR4, 0xb, URZ ;  /* 0x0000000b04057899 */ /* 0x000fe400080006ff */
[----:B------:R-:W-:Y:S01]  /*0a30*/  USHF.L.U32 UR4, UR4, 0x1, URZ ;  /* 0x0000000104047899 */ /* 0x000fe200080006ff */
[----:B------:R-:W1:Y:S03]  /*0a40*/  FENCE.VIEW.ASYNC.S ;  /* 0x00000000000073c6 */ /* 0x000e660000000000 */
[----:B-1----:R2:W1:Y:S08]  /*0a50*/  SYNCS.EXCH.64 URZ, [UR6+0x90], UR8 ;  /* 0x0000900806ff75b2 */ /* 0x0024700008000100 */
[----:B------:R2:W1:Y:S01]  /*0a60*/  SYNCS.EXCH.64 URZ, [UR6+0xa0], UR4 ;  /* 0x0000a00406ff75b2 */ /* 0x0004620008000100 */
[----:B------:R2:W1:Y:S01]  /*0a70*/  SYNCS.EXCH.64 URZ, [UR6+0x98], UR8 ;  /* 0x0000980806ff75b2 */ /* 0x0004620008000100 */
[----:B------:R2:W1:Y:S02]  /*0a80*/  SYNCS.EXCH.64 URZ, [UR6+0xa8], UR4 ;  /* 0x0000a80406ff75b2 */ /* 0x0004640008000100 */
[----:B--2---:R-:W-:Y:S01]  /*0a90*/  NOP ;  /* 0x0000000000007918 */ /* 0x004fe20000000000 */
.L_x_12:
        /* <DEDUP_REMOVED lines=26> */
.L_x_13:
        /* <DEDUP_REMOVED lines=8> */
[----:B------:R-:W-:-:S04]  /*0cc0*/  UIADD3 UR6, UPT, UPT, -UR6, 0x100000, URZ ;  /* 0x0010000006067890 */ /* 0x000fc8000fffe1ff */
[----:B------:R-:W-:Y:S02]  /*0cd0*/  USHF.L.U32 UR7, UR6, 0xb, URZ ;  /* 0x0000000b06077899 */ /* 0x000fe400080006ff */
[----:B------:R-:W-:Y:S02]  /*0ce0*/  USHF.L.U32 UR6, UR6, 0x1, URZ ;  /* 0x0000000106067899 */ /* 0x000fe400080006ff */
[----:B-1----:R-:W-:Y:S01]  /*0cf0*/  ULEA UR4, UR4, UR5, 0x18 ;  /* 0x0000000504047291 */ /* 0x002fe2000f8ec0ff */
[----:B------:R-:W1:Y:S11]  /*0d00*/  FENCE.VIEW.ASYNC.S ;  /* 0x00000000000073c6 */ /* 0x000e760000000000 */
[----:B-1----:R2:W1:Y:S01]  /*0d10*/  SYNCS.EXCH.64 URZ, [UR4+0xf0], UR6 ;  /* 0x0000f00604ff75b2 */ /* 0x0024620008000100 */
[----:B------:R2:W1:Y:S01]  /*0d20*/  SYNCS.EXCH.64 URZ, [UR4+0x100], UR6 ;  /* 0x0001000604ff75b2 */ /* 0x0004620008000100 */
[----:B------:R2:W1:Y:S01]  /*0d30*/  SYNCS.EXCH.64 URZ, [UR4+0xf8], UR6 ;  /* 0x0000f80604ff75b2 */ /* 0x0004620008000100 */
[----:B------:R2:W1:Y:S02]  /*0d40*/  SYNCS.EXCH.64 URZ, [UR4+0x108], UR6 ;  /* 0x0001080604ff75b2 */ /* 0x0004640008000100 */
[----:B--2---:R-:W-:Y:S01]  /*0d50*/  NOP ;  /* 0x0000000000007918 */ /* 0x004fe20000000000 */
.L_x_14:
[----:B-1----:R-:W1:Y:S01]  /*0d60*/  LDCU UR4, c[0x0][0x36c] ;  /* 0x00006d80ff0477ac */ /* 0x002e620008000800 */
[----:B------:R-:W-:Y:S01]  /*0d70*/  ISETP.NE.OR P3, PT, R0, 0x2, !P3 ;  /* 0x000000020000780c */ /* 0x000fe20005f65670 */
[----:B------:R-:W-:Y:S01]  /*0d80*/  NOP ;  /* 0x0000000000007918 */ /* 0x000fe20000000000 */
[----:B------:R-:W-:Y:S01]  /*0d90*/  LOP3.LUT R0, R57, 0x1f, RZ, 0xc0, !PT ;  /* 0x0000001f39007812 */ /* 0x000fe200078ec0ff */
[----:B------:R-:W-:Y:S02]  /*0da0*/  UISETP.NE.AND UP4, UPT, UR18, URZ, UPT ;  /* 0x000000ff1200728c */ /* 0x000fe4000bf85270 */
[----:B-1----:R-:W-:-:S09]  /*0db0*/  UISETP.EQ.U32.AND UP5, UPT, UR4, 0x1, UPT ;  /* 0x000000010400788c */ /* 0x002fd2000bfa2070 */
[----:B------:R-:W-:Y:S05]  /*0dc0*/  BRA.U !UP5, `(.L_x_15) ;  /* 0x000000010d087547 */ /* 0x000fea000b800000 */
[----:B---34-:R-:W-:Y:S01]  /*0dd0*/  UCGABAR_ARV ;  /* 0x00000000000079c7 */ /* 0x018fe20008000000 */
[----:B------:R-:W-:Y:S05]  /*0de0*/  BRA `(.L_x_16) ;  /* 0x0000000000047947 */ /* 0x000fea0003800000 */
.L_x_15:
[----:B---34-:R-:W-:Y:S01]  /*0df0*/  NOP ;  /* 0x0000000000007918 */ /* 0x018fe20000000000 */
.L_x_16:
[----:B------:R-:W1:Y:S01]  /*0e00*/  S2UR UR30, SR_CTAID.X ;  /* 0x00000000001e79c3 */ /* 0x000e620000002500 */
[----:B------:R-:W-:-:S05]  /*0e10*/  CS2R.32 R48, SR_CgaSize ;  /* 0x0000000000307805 */ /* 0x000fca0000008a00 */
[----:B------:R-:W-:-:S05]  /*0e20*/  IMAD R48, R48, -0xa0, RZ ;  /* 0xffffff6030307824 */ /* 0x000fca00078e02ff */
[----:B------:R-:W-:-:S14]  /*0e30*/  R2UR UR5, R48 ;  /* 0x00000000300572ca */ /* 0x000fdc00000e0000 */
[----:B------:R-:W2:Y:S01]  /*0e40*/  LDCU UR5, c[0x0][UR5+0x2b0] ;  /* 0x00005600050577ac */ /* 0x000ea20008000800 */
[----:B------:R-:W-:-:S05]  /*0e50*/  CS2R.32 R48, SR_CgaSize ;  /* 0x0000000000307805 */ /* 0x000fca0000008a00 */
[----:B------:R-:W-:-:S05]  /*0e60*/  IMAD R48, R48, -0xa0, RZ ;  /* 0xffffff6030307824 */ /* 0x000fca00078e02ff */
[----:B------:R-:W-:-:S14]  /*0e70*/  R2UR UR4, R48 ;  /* 0x00000000300472ca */ /* 0x000fdc00000e0000 */
[----:B------:R-:W3:Y:S01]  /*0e80*/  LDCU UR4, c[0x0][UR4+0x2b4] ;  /* 0x00005680040477ac */ /* 0x000ee20008000800 */
[----:B------:R-:W4:Y:S01]  /*0e90*/  S2UR UR31, SR_CTAID.Y ;  /* 0x00000000001f79c3 */ /* 0x000f220000002600 */
[----:B------:R-:W-:-:S05]  /*0ea0*/  CS2R.32 R48, SR_CgaSize ;  /* 0x0000000000307805 */ /* 0x000fca0000008a00 */
[----:B------:R-:W-:-:S05]  /*0eb0*/  IMAD R48, R48, -0xa0, RZ ;  /* 0xffffff6030307824 */ /* 0x000fca00078e02ff */
[----:B------:R-:W-:-:S14]  /*0ec0*/  R2UR UR7, R48 ;  /* 0x00000000300772ca */ /* 0x000fdc00000e0000 */
[----:B------:R-:W3:Y:S01]  /*0ed0*/  LDCU UR7, c[0x0][UR7+0x2a0] ;  /* 0x00005400070777ac */ /* 0x000ee20008000800 */
[----:B------:R-:W-:-:S05]  /*0ee0*/  CS2R.32 R48, SR_CgaSize ;  /* 0x0000000000307805 */ /* 0x000fca0000008a00 */
[----:B------:R-:W-:-:S05]  /*0ef0*/  IMAD R48, R48, -0xa0, RZ ;  /* 0xffffff6030307824 */ /* 0x000fca00078e02ff */
[----:B------:R-:W-:-:S14]  /*0f00*/  R2UR UR8, R48 ;  /* 0x00000000300872ca */ /* 0x000fdc00000e0000 */
[----:B------:R-:W3:Y:S01]  /*0f10*/  LDCU UR8, c[0x0][UR8+0x2a4] ;  /* 0x00005480080877ac */ /* 0x000ee20008000800 */
[----:B------:R-:W3:Y:S01]  /*0f20*/  LDCU UR19, c[0x0][0xb24] ;  /* 0x00016480ff1377ac */ /* 0x000ee20008000800 */
[----:B------:R-:W3:Y:S01]  /*0f30*/  LDCU UR42, c[0x0][0xb24] ;  /* 0x00016480ff2a77ac */ /* 0x000ee20008000800 */
[----:B-1----:R-:W-:Y:S01]  /*0f40*/  I2FP.F32.U32 R3, UR30 ;  /* 0x0000001e00037c45 */ /* 0x002fe20008201000 */
[----:B------:R-:W1:Y:S04]  /*0f50*/  LDCU UR22, c[0x0][0xb30] ;  /* 0x00016600ff1677ac */ /* 0x000e680008000800 */
[----:B--2---:R-:W-:Y:S01]  /*0f60*/  FMUL R3, R3, UR5 ;  /* 0x0000000503037c20 */ /* 0x004fe20008400000 */
[----:B----4-:R-:W-:-:S05]  /*0f70*/  I2FP.F32.U32 R2, UR31 ;  /* 0x0000001f00027c45 */ /* 0x010fca0008201000 */
[----:B------:R-:W2:Y:S01]  /*0f80*/  F2I.U32.TRUNC.NTZ R3, R3 ;  /* 0x0000000300037305 */ /* 0x000ea2000020f000 */
[----:B---3--:R-:W-:-:S07]  /*0f90*/  FMUL R2, R2, UR4 ;  /* 0x0000000402027c20 */ /* 0x008fce0008400000 */
[----:B------:R-:W3:Y:S01]  /*0fa0*/  F2I.U32.TRUNC.NTZ R2, R2 ;  /* 0x0000000200027305 */ /* 0x000ee2000020f000 */
[----:B--2---:R-:W-:Y:S02]  /*0fb0*/  R2UR UR4, R3 ;  /* 0x00000000030472ca */ /* 0x004fe400000e0000 */
[----:B---3--:R-:W-:Y:S02]  /*0fc0*/  R2UR UR6, R2 ;  /* 0x00000000020672ca */ /* 0x008fe400000e0000 */
[----:B------:R-:W-:-:S09]  /*0fd0*/  PRMT R2, RZ, 0x7610, R2 ;  /* 0x00007610ff027816 */ /* 0x000fd20000000002 */
[----:B------:R-:W-:-:S04]  /*0fe0*/  UIADD3 UR5, UPT, UPT, -UR4, URZ, URZ ;  /* 0x000000ff04057290 */ /* 0x000fc8000fffe1ff */
[----:B------:R-:W-:Y:S02]  /*0ff0*/  UIMAD UR5, UR7, UR5, UR30 ;  /* 0x00000005070572a4 */ /* 0x000fe4000f8e021e */
[----:B------:R-:W-:-:S04]  /*1000*/  UIADD3 UR4, UPT, UPT, -UR6, URZ, URZ ;  /* 0x000000ff06047290 */ /* 0x000fc8000fffe1ff */
[----:B------:R-:W-:Y:S01]  /*1010*/  IMAD.U32 R48, RZ, RZ, UR5 ;  /* 0x00000005ff307e24 */ /* 0x000fe2000f8e00ff */
[----:B------:R-:W-:-:S06]  /*1020*/  UIMAD UR4, UR8, UR4, UR31 ;  /* 0x00000004080472a4 */ /* 0x000fcc000f8e021f */
[----:B------:R-:W-:Y:S01]  /*1030*/  IMAD.U32 R47, RZ, RZ, UR4 ;  /* 0x00000004ff2f7e24 */ /* 0x000fe2000f8e00ff */
[----:B-1----:R-:W-:Y:S06]  /*1040*/  BRA.U UP4, `(.L_x_17) ;  /* 0x00000001042c7547 */ /* 0x002fec000b800000 */
[----:B------:R-:W-:Y:S02]  /*1050*/  R2UR UR4, R47 ;  /* 0x000000002f0472ca */ /* 0x000fe400000e0000 */
[----:B------:R-:W-:-:S11]  /*1060*/  R2UR UR6, R48 ;  /* 0x00000000300672ca */ /* 0x000fd600000e0000 */
[----:B------:R-:W-:-:S04]  /*1070*/  UISETP.NE.AND UP0, UPT, UR4, URZ, UPT ;  /* 0x000000ff0400728c */ /* 0x000fc8000bf05270 */
[----:B------:R-:W-:-:S04]  /*1080*/  UISETP.EQ.OR UP0, UPT, UR6, URZ, !UP0 ;  /* 0x000000ff0600728c */ /* 0x000fc8000c702670 */
[----:B------:R-:W-:Y:S02]  /*1090*/  USEL UR5, URZ, 0x1, !UP0 ;  /* 0x00000001ff057887 */ /* 0x000fe4000c000000 */
[----:B------:R-:W-:-:S04]  /*10a0*/  UISETP.NE.AND UP0, UPT, UR4, URZ, UPT ;  /* 0x000000ff0400728c */ /* 0x000fc8000bf05270 */
[----:B------:R-:W-:Y:S02]  /*10b0*/  USEL UR4, URZ, 0x2, UP0 ;  /* 0x00000002ff047887 */ /* 0x000fe40008000000 */
[----:B------:R-:W-:-:S04]  /*10c0*/  UISETP.NE.AND UP0, UPT, UR6, 0x1, UPT ;  /* 0x000000010600788c */ /* 0x000fc8000bf05270 */
[----:B------:R-:W-:-:S04]  /*10d0*/  USEL UR4, UR4, 0x2, UP0 ;  /* 0x0000000204047887 */ /* 0x000fc80008000000 */
[----:B------:R-:W-:-:S06]  /*10e0*/  UIADD3 UR4, UPT, UPT, UR5, UR4, URZ ;  /* 0x0000000405047290 */ /* 0x000fcc000fffe0ff */
[----:B------:R-:W-:-:S07]  /*10f0*/  IMAD.U32 R2, RZ, RZ, UR4 ;  /* 0x00000004ff027e24 */ /* 0x000fce000f8e00ff */
.L_x_17:
[----:B------:R-:W1:Y:S01]  /*1100*/  S2UR UR36, SR_CTAID.Z ;  /* 0x00000000002479c3 */ /* 0x000e620000002700 */
[----:B------:R-:W-:-:S09]  /*1110*/  UISETP.GE.AND UP0, UPT, UR19, 0x1, UPT ;  /* 0x000000011300788c */ /* 0x000fd2000bf06270 */
[----:B------:R-:W-:Y:S05]  /*1120*/  BRA.U !UP0, `(.L_x_18) ;  /* 0x0000000108d47547 */ /* 0x000fea000b800000 */
[----:B------:R-:W2:Y:S01]  /*1130*/  LDCU.128 UR12, c[0x0][0xb10] ;  /* 0x00016200ff0c77ac */ /* 0x000ea20008000c00 */
[----:B------:R-:W3:Y:S01]  /*1140*/  LDCU UR20, c[0x0][0xb0c] ;  /* 0x00016180ff1477ac */ /* 0x000ee20008000800 */
[----:B------:R-:W4:Y:S01]  /*1150*/  LDCU UR6, c[0x0][0x370] ;  /* 0x00006e00ff0677ac */ /* 0x000f220008000800 */
[----:B------:R-:W1:Y:S01]  /*1160*/  LDCU UR7, c[0x0][0x374] ;  /* 0x00006e80ff0777ac */ /* 0x000e620008000800 */
[----:B------:R-:W1:Y:S01]  /*1170*/  LDCU UR21, c[0x0][0xb20] ;  /* 0x00016400ff1577ac */ /* 0x000e620008000800 */
[----:B--2---:R-:W-:Y:S02]  /*1180*/  UIMAD.WIDE.U32 UR4, UR30, UR12, URZ ;  /* 0x0000000c1e0472a5 */ /* 0x004fe4000f8e00ff */
[----:B---3--:R-:W-:Y:S01]  /*1190*/  UISETP.NE.AND UP0, UPT, UR20, 0x1, UPT ;  /* 0x000000011400788c */ /* 0x008fe2000bf05270 */
[----:B------:R-:W2:Y:S01]  /*11a0*/  LDCU.64 UR8, c[0x0][0xb28] ;  /* 0x00016500ff0877ac */ /* 0x000ea20008000a00 */
[----:B----4-:R-:W-:-:S03]  /*11b0*/  UIMAD.WIDE.U32 UR10, UR6, UR12, URZ ;  /* 0x0000000c060a72a5 */ /* 0x010fc6000f8e00ff */
[----:B------:R-:W-:Y:S01]  /*11c0*/  UMOV UR4, UR5 ;  /* 0x0000000500047c82 */ /* 0x000fe20008000000 */
[----:B------:R-:W-:Y:S02]  /*11d0*/  UISETP.NE.AND UP2, UPT, UR19, 0x1, UPT ;  /* 0x000000011300788c */ /* 0x000fe4000bf45270 */
[----:B------:R-:W-:Y:S01]  /*11e0*/  USHF.R.U32.HI UR4, URZ, UR13, UR4 ;  /* 0x0000000dff047299 */ /* 0x000fe20008011604 */
[----:B------:R-:W-:Y:S01]  /*11f0*/  UMOV UR10, UR11 ;  /* 0x0000000b000a7c82 */ /* 0x000fe20008000000 */
[----:B------:R-:W-:Y:S02]  /*1200*/  UIMAD.WIDE.U32 UR16, UR31, UR15, URZ ;  /* 0x0000000f1f1072a5 */ /* 0x000fe4000f8e00ff */
[----:B------:R-:W-:Y:S02]  /*1210*/  USEL UR5, UR30, UR4, !UP0 ;  /* 0x000000041e057287 */ /* 0x000fe4000c000000 */
[----:B------:R-:W-:Y:S02]  /*1220*/  @UP0 USHF.R.U32.HI UR6, URZ, UR13, UR10 ;  /* 0x0000000dff060299 */ /* 0x000fe4000801160a */
[----:B------:R-:W-:-:S02]  /*1230*/  UISETP.NE.AND UP0, UPT, UR14, 0x1, UPT ;  /* 0x000000010e00788c */ /* 0x000fc4000bf05270 */
[----:B-1----:R-:W-:Y:S02]  /*1240*/  UIMAD.WIDE.U32 UR10, UR7, UR15, URZ ;  /* 0x0000000f070a72a5 */ /* 0x002fe4000f8e00ff */
[----:B--2---:R-:W-:Y:S01]  /*1250*/  UIMAD.WIDE.U32 UR12, UR6, UR8, URZ ;  /* 0x00000008060c72a5 */ /* 0x004fe2000f8e00ff */
[----:B------:R-:W-:Y:S02]  /*1260*/  UMOV UR4, UR17 ;  /* 0x0000001100047c82 */ /* 0x000fe40008000000 */
[----:B------:R-:W-:Y:S02]  /*1270*/  USHF.R.U32.HI UR4, URZ, UR21, UR4 ;  /* 0x00000015ff047299 */ /* 0x000fe40008011604 */
[----:B------:R-:W-:Y:S02]  /*1280*/  UMOV UR10, UR11 ;  /* 0x0000000b000a7c82 */ /* 0x000fe40008000000 */
[----:B------:R-:W-:Y:S01]  /*1290*/  UMOV UR12, UR13 ;  /* 0x0000000d000c7c82 */ /* 0x000fe20008000000 */
[----:B------:R-:W-:-:S02]  /*12a0*/  @UP0 USHF.R.U32.HI UR7, URZ, UR21, UR10 ;  /* 0x00000015ff070299 */ /* 0x000fc4000801160a */
[----:B------:R-:W-:Y:S02]  /*12b0*/  USEL UR4, UR31, UR4, !UP0 ;  /* 0x000000041f047287 */ /* 0x000fe4000c000000 */
[----:B------:R-:W-:Y:S02]  /*12c0*/  UIMAD.WIDE.U32 UR10, UR7, UR8, URZ ;  /* 0x00000008070a72a5 */ /* 0x000fe4000f8e00ff */
[----:B------:R-:W-:Y:S02]  /*12d0*/  @UP2 USHF.R.U32.HI UR6, URZ, UR9, UR12 ;  /* 0x00000009ff062299 */ /* 0x000fe4000801160c */
[----:B------:R-:W-:-:S03]  /*12e0*/  UIMAD.WIDE.U32 UR12, UR4, UR8, URZ ;  /* 0x00000008040c72a5 */ /* 0x000fc6000f8e00ff */
[----:B------:R-:W-:Y:S02]  /*12f0*/  UMOV UR10, UR11 ;  /* 0x0000000b000a7c82 */ /* 0x000fe40008000000 */
[----:B------:R-:W-:Y:S02]  /*1300*/  @UP2 USHF.R.U32.HI UR7, URZ, UR9, UR10 ;  /* 0x00000009ff072299 */ /* 0x000fe4000801160a */
[----:B------:R-:W-:Y:S02]  /*1310*/  UIMAD UR10, UR6, UR19, URZ ;  /* 0x00000013060a72a4 */ /* 0x000fe4000f8e02ff */
[----:B------:R-:W-:-:S04]  /*1320*/  UIMAD UR7, UR7, UR19, URZ ;  /* 0x00000013070772a4 */ /* 0x000fc8000f8e02ff */
[----:B------:R-:W-:-:S03]  /*1330*/  UISETP.GE.AND UP0, UPT, UR4, UR7, UPT ;  /* 0x000000070400728c */ /* 0x000fc6000bf06270 */
[----:B------:R-:W-:Y:S01]  /*1340*/  UMOV UR7, UR13 ;  /* 0x0000000d00077c82 */ /* 0x000fe20008000000 */
[----:B------:R-:W-:Y:S02]  /*1350*/  UISETP.GE.OR UP0, UPT, UR5, UR10, UP0 ;  /* 0x0000000a0500728c */ /* 0x000fe40008706670 */
[----:B------:R-:W-:Y:S02]  /*1360*/  UIMAD.WIDE.U32 UR10, UR5, UR8, URZ ;  /* 0x00000008050a72a5 */ /* 0x000fe4000f8e00ff */
[----:B------:R-:W-:Y:S02]  /*1370*/  USHF.R.U32.HI UR7, URZ, UR9, UR7 ;  /* 0x00000009ff077299 */ /* 0x000fe40008011607 */
[----:B------:R-:W-:Y:S02]  /*1380*/  UIADD3 UR10, UPT, UPT, -UR4, URZ, URZ ;  /* 0x000000ff040a7290 */ /* 0x000fe4000fffe1ff */
[----:B------:R-:W-:Y:S02]  /*1390*/  USEL UR7, UR4, UR7, !UP2 ;  /* 0x0000000704077287 */ /* 0x000fe4000d000000 */
[----:B------:R-:W-:Y:S01]  /*13a0*/  UIMAD UR10, UR14, UR10, UR31 ;  /* 0x0000000a0e0a72a4 */ /* 0x000fe2000f8e021f */
[----:B------:R-:W-:Y:S01]  /*13b0*/  @!UP0 UMOV UR8, UR11 ;  /* 0x0000000b00088c82 */ /* 0x000fe20008000000 */
[----:B------:R-:W-:-:S02]  /*13c0*/  UIADD3 UR11, UPT, UPT, -UR5, URZ, URZ ;  /* 0x000000ff050b7290 */ /* 0x000fc4000fffe1ff */
[----:B------:R-:W-:Y:S02]  /*13d0*/  @!UP0 USHF.R.U32.HI UR8, URZ, UR9, UR8 ;  /* 0x00000009ff088299 */ /* 0x000fe40008011608 */
[----:B------:R-:W-:Y:S02]  /*13e0*/  UIADD3 UR9, UPT, UPT, -UR7, URZ, URZ ;  /* 0x000000ff07097290 */ /* 0x000fe4000fffe1ff */
[----:B------:R-:W-:Y:S02]  /*13f0*/  @!UP0 USEL UR8, UR5, UR8, !UP2 ;  /* 0x0000000805088287 */ /* 0x000fe4000d000000 */
[----:B------:R-:W-:Y:S02]  /*1400*/  UIMAD UR9, UR19, UR9, UR4 ;  /* 0x00000009130972a4 */ /* 0x000fe4000f8e0204 */
[----:B------:R-:W-:Y:S02]  /*1410*/  @!UP0 UIADD3 UR7, UPT, UPT, UR7, -UR8, URZ ;  /* 0x8000000807078290 */ /* 0x000fe4000fffe0ff */
[----:B------:R-:W-:-:S02]  /*1420*/  @!UP0 UIMAD UR6, UR9, UR6, UR8 ;  /* 0x00000006090682a4 */ /* 0x000fc4000f8e0208 */
[----:B------:R-:W-:Y:S02]  /*1430*/  @!UP0 UIMAD UR4, UR7, UR19, UR5 ;  /* 0x00000013070482a4 */ /* 0x000fe4000f8e0205 */
[----:B------:R-:W-:Y:S02]  /*1440*/  UIMAD UR30, UR20, UR11, UR30 ;  /* 0x0000000b141e72a4 */ /* 0x000fe4000f8e021e */
[----:B------:R-:W-:Y:S01]  /*1450*/  UIMAD UR31, UR4, UR14, UR10 ;  /* 0x0000000e041f72a4 */ /* 0x000fe2000f8e020a */
[----:B------:R-:W-:Y:S02]  /*1460*/  @!UP0 UMOV UR5, UR6 ;  /* 0x0000000600058c82 */ /* 0x000fe40008000000 */
[----:B------:R-:W-:-:S12]  /*1470*/  UIMAD UR30, UR5, UR20, UR30 ;  /* 0x00000014051e72a4 */ /* 0x000fd8000f8e021e */
.L_x_18:
[----:B------:R-:W-:-:S09]  /*1480*/  UISETP.NE.AND UP0, UPT, UR22, 0x1, UPT ;  /* 0x000000011600788c */ /* 0x000fd2000bf05270 */
[----:B------:R-:W-:Y:S05]  /*1490*/  BRA.U UP0, `(.L_x_19) ;  /* 0x0000000100407547 */ /* 0x000fea000b800000 */
[----:B------:R-:W2:Y:S01]  /*14a0*/  LDCU.128 UR8, c[0x0][0xb10] ;  /* 0x00016200ff0877ac */ /* 0x000ea20008000c00 */
[----:B------:R-:W3:Y:S01]  /*14b0*/  LDCU UR12, c[0x0][0xb0c] ;  /* 0x00016180ff0c77ac */ /* 0x000ee20008000800 */
[----:B------:R-:W4:Y:S01]  /*14c0*/  LDCU UR13, c[0x0][0xb20] ;  /* 0x00016400ff0d77ac */ /* 0x000f220008000800 */
[----:B--2---:R-:W-:Y:S02]  /*14d0*/  UIMAD.WIDE.U32 UR4, UR30, UR8, URZ ;  /* 0x000000081e0472a5 */ /* 0x004fe4000f8e00ff */
[----:B------:R-:W-:Y:S02]  /*14e0*/  UIMAD.WIDE.U32 UR6, UR31, UR11, URZ ;  /* 0x0000000b1f0672a5 */ /* 0x000fe4000f8e00ff */
[----:B---3--:R-:W-:Y:S02]  /*14f0*/  UISETP.NE.AND UP0, UPT, UR12, 0x1, UPT ;  /* 0x000000010c00788c */ /* 0x008fe4000bf05270 */
[----:B------:R-:W-:-:S03]  /*1500*/  USHF.R.U32.HI UR5, URZ, UR9, UR5 ;  /* 0x00000009ff057299 */ /* 0x000fc60008011605 */
[----:B------:R-:W-:Y:S01]  /*1510*/  UMOV UR4, UR7 ;  /* 0x0000000700047c82 */ /* 0x000fe20008000000 */
[----:B------:R-:W-:Y:S02]  /*1520*/  USEL UR5, UR30, UR5, !UP0 ;  /* 0x000000051e057287 */ /* 0x000fe4000c000000 */
[----:B------:R-:W-:Y:S02]  /*1530*/  UISETP.NE.AND UP0, UPT, UR10, 0x1, UPT ;  /* 0x000000010a00788c */ /* 0x000fe4000bf05270 */
[----:B----4-:R-:W-:-:S04]  /*1540*/  USHF.R.U32.HI UR4, URZ, UR13, UR4 ;  /* 0x0000000dff047299 */ /* 0x010fc80008011604 */
[----:B------:R-:W-:-:S04]  /*1550*/  USEL UR4, UR31, UR4, !UP0 ;  /* 0x000000041f047287 */ /* 0x000fc8000c000000 */
[----:B------:R-:W-:Y:S02]  /*1560*/  UIADD3 UR6, UPT, UPT, UR5, -UR4, URZ ;  /* 0x8000000405067290 */ /* 0x000fe4000fffe0ff */
[----:B------:R-:W-:Y:S02]  /*1570*/  UIADD3 UR4, UPT, UPT, -UR5, UR4, URZ ;  /* 0x0000000405047290 */ /* 0x000fe4000fffe1ff */
[----:B------:R-:W-:Y:S02]  /*1580*/  UIMAD UR31, UR6, UR10, UR31 ;  /* 0x0000000a061f72a4 */ /* 0x000fe4000f8e021f */
[----:B------:R-:W-:-:S12]  /*1590*/  UIMAD UR30, UR4, UR12, UR30 ;  /* 0x0000000c041e72a4 */ /* 0x000fd8000f8e021e */
.L_x_19:
[----:B------:R-:W-:Y:S01]  /*15a0*/  UISETP.NE.AND UP0, UPT, UR18, 0x2, UPT ;  /* 0x000000021200788c */ /* 0x000fe2000bf05270 */
[----:B------:R-:W-:Y:S09]  /*15b0*/  BRA.U !UP5, `(.L_x_20) ;  /* 0x000000010d0c7547 */ /* 0x000ff2000b800000 */
[----:B------:R-:W-:Y:S01]  /*15c0*/  UCGABAR_WAIT ;  /* 0x0000000000007dc7 */ /* 0x000fe20008000000 */
[----:B------:R-:W-:Y:S01]  /*15d0*/  CCTL.IVALL ;  /* 0x00000000ff00798f */ /* 0x000fe20002000000 */
[----:B------:R-:W-:Y:S05]  /*15e0*/  BRA `(.L_x_21) ;  /* 0x0000000000047947 */ /* 0x000fea0003800000 */
.L_x_20:
[----:B------:R-:W-:Y:S06]  /*15f0*/  BAR.SYNC.DEFER_BLOCKING 0x0 ;  /* 0x0000000000007b1d */ /* 0x000fec0000010000 */
.L_x_21:
[----:B------:R-:W-:Y:S05]  /*1600*/  BRA.U UP0, `(.L_x_22) ;  /* 0x0000001100c87547 */ /* 0x000fea000b800000 */
[----:B------:R-:W2:Y:S01]  /*1610*/  LDCU UR6, c[0x0][0x38c] ;  /* 0x00007180ff0677ac */ /* 0x000ea20008000800 */
[----:B------:R-:W3:Y:S01]  /*1620*/  S2UR UR7, SR_CgaCtaId ;  /* 0x00000000000779c3 */ /* 0x000ee20000008800 */
[----:B------:R-:W-:Y:S01]  /*1630*/  PLOP3.LUT P1, PT, PT, PT, UP3, 0x80, 0x8 ;  /* 0x000000000008781c */ /* 0x000fe20003f2f038 */
[----:B------:R-:W-:Y:S01]  /*1640*/  IMAD.MOV.U32 R12, RZ, RZ, 0x1 ;  /* 0x00000001ff0c7424 */ /* 0x000fe200078e00ff */
[----:B------:R-:W-:Y:S01]  /*1650*/  UMOV UR13, 0x400 ;  /* 0x00000400000d7882 */ /* 0x000fe20000000000 */
[----:B------:R-:W-:Y:S01]  /*1660*/  UISETP.NE.AND UP1, UPT, UR18, URZ, UPT ;  /* 0x000000ff1200728c */ /* 0x000fe2000bf25270 */
[----:B------:R-:W-:Y:S01]  /*1670*/  ISETP.EQ.OR P2, PT, R0, RZ, P3 ;  /* 0x000000ff0000720c */ /* 0x000fe20001f42670 */
[----:B------:R-:W-:Y:S01]  /*1680*/  USEL UR24, URZ, 0x1, UP6 ;  /* 0x00000001ff187887 */ /* 0x000fe2000b000000 */
[----:B------:R-:W-:Y:S02]  /*1690*/  PLOP3.LUT P1, PT, P1, PT, PT, 0x8, 0x80 ;  /* 0x000000000080781c */ /* 0x000fe40000f2e170 */
[----:B------:R-:W-:Y:S01]  /*16a0*/  CS2R R10, SRZ ;  /* 0x00000000000a7805 */ /* 0x000fe2000001ff00 */
[----:B------:R-:W-:Y:S01]  /*16b0*/  IMAD.MOV.U32 R9, RZ, RZ, RZ ;  /* 0x000000ffff097224 */ /* 0x000fe200078e00ff */
[----:B------:R-:W4:Y:S01]  /*16c0*/  LDCU UR39, c[0x0][0x370] ;  /* 0x00006e00ff2777ac */ /* 0x000f220008000800 */
[----:B------:R-:W-:Y:S01]  /*16d0*/  IMAD.MOV.U32 R8, RZ, RZ, 0x1 ;  /* 0x00000001ff087424 */ /* 0x000fe200078e00ff */
[----:B------:R-:W1:Y:S01]  /*16e0*/  LDCU.64 UR28, c[0x0][0x348] ;  /* 0x00006900ff1c77ac */ /* 0x000e620008000a00 */
[----:B--2---:R-:W-:-:S02]  /*16f0*/  UIADD3 UR5, UPT, UPT, UR6, 0x1f, URZ ;  /* 0x0000001f06057890 */ /* 0x004fc4000fffe0ff */
[----:B------:R-:W-:Y:S02]  /*1700*/  UIADD3 UR45, UPT, UPT, UR6, 0x3e, URZ ;  /* 0x0000003e062d7890 */ /* 0x000fe4000fffe0ff */
[----:B------:R-:W-:Y:S02]  /*1710*/  USHF.R.S32.HI UR4, URZ, 0x1f, UR5 ;  /* 0x0000001fff047899 */ /* 0x000fe40008011405 */
[----:B---3--:R-:W-:Y:S02]  /*1720*/  USHF.L.U32 UR25, UR7, 0xc, URZ ;  /* 0x0000000c07197899 */ /* 0x008fe400080006ff */
[----:B------:R-:W-:Y:S02]  /*1730*/  ULEA.HI UR4, UR4, UR5, URZ, 0x5 ;  /* 0x0000000504047291 */ /* 0x000fe4000f8f28ff */
[----:B------:R-:W-:Y:S02]  /*1740*/  UIADD3 UR5, UPT, UPT, UR6, -0x1, URZ ;  /* 0xffffffff06057890 */ /* 0x000fe4000fffe0ff */
[----:B------:R-:W-:-:S02]  /*1750*/  USHF.R.S32.HI UR41, URZ, 0x5, UR4 ;  /* 0x00000005ff297899 */ /* 0x000fc40008011404 */
[----:B------:R-:W-:Y:S02]  /*1760*/  UISETP.GE.U32.AND UP2, UPT, UR5, -0x3f, UPT ;  /* 0xffffffc10500788c */ /* 0x000fe4000bf46070 */
[----:B------:R-:W-:Y:S02]  /*1770*/  UISETP.LT.U32.AND UP0, UPT, UR41, 0x4, UPT ;  /* 0x000000042900788c */ /* 0x000fe4000bf01070 */
[----:B------:R-:W-:Y:S02]  /*1780*/  USHF.L.U32 UR44, UR7, 0x6, URZ ;  /* 0x00000006072c7899 */ /* 0x000fe400080006ff */
[----:B------:R-:W-:Y:S02]  /*1790*/  USEL UR40, UR41, 0x4, UP0 ;  /* 0x0000000429287887 */ /* 0x000fe40008000000 */
[----:B------:R-:W-:Y:S02]  /*17a0*/  ULOP3.LUT UR25, UR25, 0x1000, URZ, 0xc0, !UPT ;  /* 0x0000100019197892 */ /* 0x000fe4000f8ec0ff */
[----:B------:R-:W-:-:S02]  /*17b0*/  UIADD3 UR21, UPT, UPT, UR40, -0x1, URZ ;  /* 0xffffffff28157890 */ /* 0x000fc4000fffe0ff */
[----:B------:R-:W-:Y:S02]  /*17c0*/  ULEA UR13, UR7, UR13, 0x18 ;  /* 0x0000000d070d7291 */ /* 0x000fe4000f8ec0ff */
[----:B------:R-:W-:Y:S01]  /*17d0*/  @UP2 UIADD3 UR21, UPT, UPT, UR40, URZ, URZ ;  /* 0x000000ff28152290 */ /* 0x000fe2000fffe0ff */
[----:B------:R-:W2:Y:S01]  /*17e0*/  LDCU UR38, c[0x0][0x374] ;  /* 0x00006e80ff2677ac */ /* 0x000ea20008000800 */
[----:B------:R-:W-:Y:S02]  /*17f0*/  ULOP3.LUT UR44, UR44, 0x40, URZ, 0xc0, !UPT ;  /* 0x000000402c2c7892 */ /* 0x000fe4000f8ec0ff */
[----:B------:R-:W-:Y:S02]  /*1800*/  USEL UR24, UR24, 0x2, UP1 ;  /* 0x0000000218187887 */ /* 0x000fe40008800000 */
[----:B------:R-:W-:Y:S02]  /*1810*/  UIADD3 UR25, UPT, UPT, UR13, 0x8400, UR25 ;  /* 0x000084000d197890 */ /* 0x000fe4000fffe019 */
[----:B------:R-:W-:-:S02]  /*1820*/  UIADD3 UR43, UPT, UPT, UR41, -UR40, URZ ;  /* 0x80000028292b7290 */ /* 0x000fc4000fffe0ff */
[----:B------:R-:W-:Y:S01]  /*1830*/  UIADD3 UR21, UPT, UPT, UR21, 0x1, URZ ;  /* 0x0000000115157890 */ /* 0x000fe2000fffe0ff */
[----:B-1--4-:R-:W-:-:S11]  /*1840*/  UMOV UR5, URZ ;  /* 0x000000ff00057c82 */ /* 0x012fd60008000000 */
.L_x_42:
[----:B------:R-:W1:Y:S02]  /*1850*/  S2UR UR4, SR_CgaCtaId ;  /* 0x00000000000479c3 */ /* 0x000e640000008800 */
[----:B-1----:R-:W-:-:S09]  /*1860*/  UISETP.NE.AND UP0, UPT, UR4, URZ, UPT ;  /* 0x000000ff0400728c */ /* 0x002fd2000bf05270 */
[----:B------:R-:W-:Y:S05]  /*1870*/  BRA.U UP0, `(.L_x_23) ;  /* 0x0000000100287547 */ /* 0x000fea000b800000 */
[----:B------:R-:W-:Y:S02]  /*1880*/  LEA R0, R9, UR13, 0x3 ;  /* 0x0000000d09007c11 */ /* 0x000fe4000f8e18ff */
[----:B------:R-:W-:-:S04]  /*1890*/  SHF.L.U32 R2, R8, 0x1f, RZ ;  /* 0x0000001f08027819 */ /* 0x000fc800000006ff */
[----:B------:R-:W1:Y:S02]  /*18a0*/  SYNCS.PHASECHK.TRANS64.TRYWAIT P0, [R0+URZ+0x100], R2 ;  /* 0x00010002000075a7 */ /* 0x000e6400080011ff */
[----:B-1----:R-:W-:Y:S05]  /*18b0*/  @!P0 BRA `(.L_x_24) ;  /* 0x0000006c001c8947 */ /* 0x002fea0003800000 */
.L_x_138:
[----:B------:R-:W-:Y:S01]  /*18c0*/  VIADD R9, R9, 0x1 ;  /* 0x0000000109097836 */ /* 0x000fe20000000000 */
[----:B------:R1:W-:Y:S04]  /*18d0*/  SYNCS.ARRIVE.TRANS64.A1T0 RZ, [R0+URZ+0xf0], RZ ;  /* 0x0000f0ff00ff79a7 */ /* 0x0003e800081000ff */
[----:B------:R-:W-:-:S04]  /*18e0*/  ISETP.NE.AND P0, PT, R9, 0x2, PT ;  /* 0x000000020900780c */ /* 0x000fc80003f05270 */
[----:B------:R-:W-:Y:S02]  /*18f0*/  SEL R9, R9, RZ, P0 ;  /* 0x000000ff09097207 */ /* 0x000fe40000000000 */
[----:B-1----:R-:W-:-:S04]  /*1900*/  SEL R0, RZ, 0x1, P0 ;  /* 0x00000001ff007807 */ /* 0x002fc80000000000 */
[----:B------:R-:W-:-:S07]  /*1910*/  LOP3.LUT R8, R8, R0, RZ, 0x3c, !PT ;  /* 0x0000000008087212 */ /* 0x000fce00078e3cff */
.L_x_23:
[----:B------:R-:W-:Y:S01]  /*1920*/  ULEA UR4, UR5, UR13, 0x3 ;  /* 0x0000000d05047291 */ /* 0x000fe2000f8e18ff */
[----:B------:R-:W-:Y:S01]  /*1930*/  SHF.L.U32 R0, R12, 0x1f, RZ ;  /* 0x0000001f0c007819 */ /* 0x000fe200000006ff */
[----:B------:R-:W-:Y:S02]  /*1940*/  UISETP.GE.U32.AND UP0, UPT, UR45, 0x3f, UPT ;  /* 0x0000003f2d00788c */ /* 0x000fe4000bf06070 */
[----:B------:R-:W-:Y:S02]  /*1950*/  USHF.L.U32 UR35, UR30, 0x6, URZ ;  /* 0x000000061e237899 */ /* 0x000fe400080006ff */
[----:B------:R-:W-:Y:S01]  /*1960*/  ULEA UR19, UR31, UR44, 0x7 ;  /* 0x0000002c1f137291 */ /* 0x000fe2000f8e38ff */
[----:B------:R-:W-:Y:S02]  /*1970*/  UMOV UR6, URZ ;  /* 0x000000ff00067c82 */ /* 0x000fe40008000000 */
[----:B------:R1:W3:Y:S02]  /*1980*/  SYNCS.PHASECHK.TRANS64.TRYWAIT P0, [UR4+0x20], R0 ;  /* 0x00002000ff0075a7 */ /* 0x0002e40008001104 */
[----:B------:R-:W-:Y:S07]  /*1990*/  BRA.U !UP0, `(.L_x_25) ;  /* 0x0000000108b87547 */ /* 0x000fee000b800000 */
[----:B------:R-:W-:Y:S01]  /*19a0*/  UMOV UR10, URZ ;  /* 0x000000ff000a7c82 */ /* 0x000fe20008000000 */
[----:B------:R-:W-:-:S05]  /*19b0*/  UMOV UR4, UR5 ;  /* 0x0000000500047c82 */ /* 0x000fca0008000000 */
.L_x_31:
[----:B------:R-:W-:Y:S01]  /*19c0*/  ULEA UR33, UR4, UR13, 0x3 ;  /* 0x0000000d04217291 */ /* 0x000fe2000f8e18ff */
[----:B---3--:R-:W-:Y:S01]  /*19d0*/  @!P3 MOV R2, 0x3000 ;  /* 0x000030000002b802 */ /* 0x008fe20000000f00 */
[----:B-1-34-:R-:W-:Y:S10]  /*19e0*/  @P0 BRA `(.L_x_26) ;  /* 0x00000000000c0947 */ /* 0x01aff40003800000 */
[----:B------:R-:W-:-:S04]  /*19f0*/  SHF.L.U32 R3, R12, 0x1f, RZ ;  /* 0x0000001f0c037819 */ /* 0x000fc800000006ff */
[----:B------:R-:W3:Y:S02]  /*1a00*/  SYNCS.PHASECHK.TRANS64.TRYWAIT P0, [UR33+0x20], R3 ;  /* 0x00002003ff0075a7 */ /* 0x000ee40008001121 */
[----:B---3--:R-:W-:Y:S05]  /*1a10*/  @!P0 BRA `(.L_x_27) ;  /* 0x0000006800d88947 */ /* 0x008fea0003800000 */
.L_x_26:
[----:B------:R3:W-:Y:S01]  /*1a20*/  @!P3 SYNCS.ARRIVE.TRANS64 RZ, [UR33], R2 ;  /* 0x00000002ffffb9a7 */ /* 0x0007e20008000021 */
[----:B------:R-:W-:-:S04]  /*1a30*/  ULOP3.LUT UR5, UR24, 0x2, URZ, 0xfc, !UPT ;  /* 0x0000000218057892 */ /* 0x000fc8000f8efcff */
[----:B------:R-:W-:-:S09]  /*1a40*/  UISETP.NE.AND UP0, UPT, UR5, 0x2, UPT ;  /* 0x000000020500788c */ /* 0x000fd2000bf05270 */
[----:B------:R-:W-:Y:S05]  /*1a50*/  BRA.U UP0, `(.L_x_28) ;  /* 0x0000000100047547 */ /* 0x000fea000b800000 */
[----:B--2---:R-:W-:Y:S05]  /*1a60*/  BPT.TRAP 0x1 ;  /* 0x000000040000795c */ /* 0x004fea0000300000 */
.L_x_28:
[----:B------:R-:W-:Y:S04]  /*1a70*/  BSSY.RECONVERGENT B0, `(.L_x_29) ;  /* 0x0000003000007945 */ /* 0x000fe80003800200 */
[----:B------:R-:W-:Y:S05]  /*1a80*/  @P2 BRA `(.L_x_30) ;  /* 0x0000000000042947 */ /* 0x000fea0003800000 */
[----:B--2---:R-:W-:Y:S05]  /*1a90*/  BPT.TRAP 0x1 ;  /* 0x000000040000795c */ /* 0x004fea0000300000 */
.L_x_30:
[----:B--2---:R-:W-:Y:S05]  /*1aa0*/  BSYNC.RECONVERGENT B0 ;  /* 0x0000000000007941 */ /* 0x004fea0003800200 */
.L_x_29:
[----:B------:R-:W-:Y:S02]  /*1ab0*/  UIADD3 UR5, UPT, UPT, UR4, 0x1, URZ ;  /* 0x0000000104057890 */ /* 0x000fe4000fffe0ff */
[----:B------:R-:W-:Y:S02]  /*1ac0*/  USHF.L.U32 UR34, UR10, 0x5, URZ ;  /* 0x000000050a227899 */ /* 0x000fe400080006ff */
[----:B------:R-:W-:Y:S02]  /*1ad0*/  UISETP.NE.AND UP0, UPT, UR5, 0x4, UPT ;  /* 0x000000040500788c */ /* 0x000fe4000bf05270 */
[----:B------:R-:W-:Y:S02]  /*1ae0*/  UIADD3 UR10, UPT, UPT, UR10, 0x1, URZ ;  /* 0x000000010a0a7890 */ /* 0x000fe4000fffe0ff */
[----:B------:R-:W-:Y:S02]  /*1af0*/  USEL UR7, URZ, 0x1, UP0 ;  /* 0x00000001ff077887 */ /* 0x000fe40008000000 */
[----:B------:R-:W-:-:S02]  /*1b00*/  USEL UR5, UR5, URZ, UP0 ;  /* 0x000000ff05057287 */ /* 0x000fc40008000000 */
[----:B------:R-:W-:Y:S02]  /*1b10*/  ULEA UR32, UR4, UR13, 0xc ;  /* 0x0000000d04207291 */ /* 0x000fe4000f8e60ff */
[----:B------:R-:W-:Y:S01]  /*1b20*/  ULEA UR6, UR5, UR13, 0x3 ;  /* 0x0000000d05067291 */ /* 0x000fe2000f8e18ff */
[----:B------:R-:W-:Y:S01]  /*1b30*/  LOP3.LUT R12, R12, UR7, RZ, 0x3c, !PT ;  /* 0x000000070c0c7c12 */ /* 0x000fe2000f8e3cff */
[----:B------:R-:W-:Y:S02]  /*1b40*/  UIADD3 UR8, UP1, UPT, UR28, 0x80, URZ ;  /* 0x000000801c087890 */ /* 0x000fe4000ff3e0ff */
[----:B------:R-:W-:Y:S01]  /*1b50*/  UIADD3 UR32, UPT, UPT, UR32, 0x4400, URZ ;  /* 0x0000440020207890 */ /* 0x000fe2000fffe0ff */
[----:B-1----:R-:W-:Y:S01]  /*1b60*/  SHF.L.U32 R0, R12, 0x1f, RZ ;  /* 0x0000001f0c007819 */ /* 0x002fe200000006ff */
[----:B------:R-:W-:Y:S02]  /*1b70*/  UIADD3.X UR9, UPT, UPT, URZ, UR29, URZ, UP1, !UPT ;  /* 0x0000001dff097290 */ /* 0x000fe40008ffe4ff */
[----:B------:R-:W-:Y:S01]  /*1b80*/  ULEA UR16, UR4, UR25, 0xd ;  /* 0x0000001904107291 */ /* 0x000fe2000f8e68ff */
[----:B------:R4:W1:Y:S01]  /*1b90*/  SYNCS.PHASECHK.TRANS64.TRYWAIT P0, [UR6+0x20], R0 ;  /* 0x00002000ff0075a7 */ /* 0x0008620008001106 */
[----:B------:R-:W-:Y:S01]  /*1ba0*/  UIADD3 UR6, UP0, UPT, UR28, 0x180, URZ ;  /* 0x000001801c067890 */ /* 0x000fe2000ff1e0ff */
[----:B------:R-:W-:Y:S01]  /*1bb0*/  UMOV UR14, 0x0 ;  /* 0x00000000000e7882 */ /* 0x000fe20000000000 */
[----:B------:R-:W-:-:S02]  /*1bc0*/  UMOV UR15, 0x10000000 ;  /* 0x10000000000f7882 */ /* 0x000fc40000000000 */
[----:B------:R-:W-:Y:S01]  /*1bd0*/  UIADD3.X UR7, UPT, UPT, URZ, UR29, URZ, UP0, !UPT ;  /* 0x0000001dff077290 */ /* 0x000fe200087fe4ff */
[----:B------:R-:W-:Y:S01]  /*1be0*/  UTMALDG.3D [UR32], [UR8], desc[UR14] ;  /* 0x00000e20080075b4 */ /* 0x000fe20008011000 */
[----:B------:R-:W-:Y:S01]  /*1bf0*/  UISETP.NE.AND UP0, UPT, UR10, UR21, UPT ;  /* 0x000000150a00728c */ /* 0x000fe2000bf05270 */
[----:B------:R-:W-:Y:S01]  /*1c00*/  UMOV UR4, 0x30000 ;  /* 0x0003000000047882 */ /* 0x000fe20000000000 */
[----:B------:R-:W-:Y:S01]  /*1c10*/  UMOV UR20, UR36 ;  /* 0x0000002400147c82 */ /* 0x000fe20008000000 */
[----:B------:R-:W-:Y:S01]  /*1c20*/  UMOV UR17, UR33 ;  /* 0x0000002100117c82 */ /* 0x000fe20008000000 */
[----:B------:R-:W-:-:S03]  /*1c30*/  UMOV UR18, UR34 ;  /* 0x0000002200127c82 */ /* 0x000fc60008000000 */
[----:B------:R2:W-:Y:S02]  /*1c40*/  UTMALDG.3D.MULTICAST [UR16], [UR6], UR4, desc[UR14] ;  /* 0x00000e10060073b4 */ /* 0x0005e40008011804 */
[----:B--2---:R-:W-:Y:S01]  /*1c50*/  UMOV UR6, UR21 ;  /* 0x0000001500067c82 */ /* 0x004fe20008000000 */
[----:B------:R-:W-:Y:S01]  /*1c60*/  UMOV UR4, UR5 ;  /* 0x0000000500047c82 */ /* 0x000fe20008000000 */
[----:B------:R-:W-:Y:S05]  /*1c70*/  BRA.U UP0, `(.L_x_31) ;  /* 0xfffffffd00507547 */ /* 0x000fea000b83ffff */
.L_x_25:
[----:B------:R-:W-:Y:S01]  /*1c80*/  ULEA UR4, UR5, UR13, 0x3 ;  /* 0x0000000d05047291 */ /* 0x000fe2000f8e18ff */
[----:B-1--4-:R-:W-:Y:S01]  /*1c90*/  SHF.L.U32 R0, R12, 0x1f, RZ ;  /* 0x0000001f0c007819 */ /* 0x012fe200000006ff */
[----:B------:R-:W-:Y:S01]  /*1ca0*/  @!P1 SYNCS.ARRIVE.TRANS64.A1T0 RZ, [UR13+0x88], RZ ;  /* 0x000088ffffff99a7 */ /* 0x000fe2000810000d */
[----:B------:R-:W-:-:S06]  /*1cb0*/  UISETP.GT.AND UP0, UPT, UR41, UR40, UPT ;  /* 0x000000282900728c */ /* 0x000fcc000bf04270 */
[----:B---3--:R1:W3:Y:S03]  /*1cc0*/  SYNCS.PHASECHK.TRANS64.TRYWAIT P0, [UR4+0x20], R0 ;  /* 0x00002000ff0075a7 */ /* 0x0082e60008001104 */
[----:B------:R-:W-:Y:S05]  /*1cd0*/  BRA.U !UP0, `(.L_x_32) ;  /* 0x0000000108bc7547 */ /* 0x000fea000b800000 */
[----:B------:R-:W-:Y:S01]  /*1ce0*/  UIADD3 UR26, UPT, UPT, UR43, UR6, URZ ;  /* 0x000000062b1a7290 */ /* 0x000fe2000fffe0ff */
[----:B------:R-:W-:-:S11]  /*1cf0*/  UMOV UR4, UR5 ;  /* 0x0000000500047c82 */ /* 0x000fd60008000000 */
.L_x_38:
[----:B------:R-:W-:Y:S01]  /*1d00*/  ULEA UR9, UR4, UR13, 0x3 ;  /* 0x0000000d04097291 */ /* 0x000fe2000f8e18ff */
[----:B---3--:R-:W-:Y:S01]  /*1d10*/  @!P3 MOV R2, 0x3000 ;  /* 0x000030000002b802 */ /* 0x008fe20000000f00 */
[----:B-1-3--:R-:W-:Y:S10]  /*1d20*/  @P0 BRA `(.L_x_33) ;  /* 0x00000000000c0947 */ /* 0x00aff40003800000 */
[----:B------:R-:W-:-:S04]  /*1d30*/  SHF.L.U32 R3, R12, 0x1f, RZ ;  /* 0x0000001f0c037819 */ /* 0x000fc800000006ff */
[----:B------:R-:W3:Y:S02]  /*1d40*/  SYNCS.PHASECHK.TRANS64.TRYWAIT P0, [UR9+0x20], R3 ;  /* 0x00002003ff0075a7 */ /* 0x000ee40008001109 */
[----:B---3--:R-:W-:Y:S05]  /*1d50*/  @!P0 BRA `(.L_x_34) ;  /* 0x0000006800208947 */ /* 0x008fea0003800000 */
.L_x_33:
[----:B------:R3:W-:Y:S01]  /*1d60*/  @!P3 SYNCS.ARRIVE.TRANS64 RZ, [UR9], R2 ;  /* 0x00000002ffffb9a7 */ /* 0x0007e20008000009 */
[----:B------:R-:W-:-:S04]  /*1d70*/  ULOP3.LUT UR5, UR24, 0x2, URZ, 0xfc, !UPT ;  /* 0x0000000218057892 */ /* 0x000fc8000f8efcff */
[----:B------:R-:W-:-:S09]  /*1d80*/  UISETP.NE.AND UP0, UPT, UR5, 0x2, UPT ;  /* 0x000000020500788c */ /* 0x000fd2000bf05270 */
[----:B------:R-:W-:Y:S05]  /*1d90*/  BRA.U UP0, `(.L_x_35) ;  /* 0x0000000100047547 */ /* 0x000fea000b800000 */
[----:B--2---:R-:W-:Y:S05]  /*1da0*/  BPT.TRAP 0x1 ;  /* 0x000000040000795c */ /* 0x004fea0000300000 */
.L_x_35:
[----:B------:R-:W-:Y:S04]  /*1db0*/  BSSY.RECONVERGENT B0, `(.L_x_36) ;  /* 0x0000003000007945 */ /* 0x000fe80003800200 */
[----:B------:R-:W-:Y:S05]  /*1dc0*/  @P2 BRA `(.L_x_37) ;  /* 0x0000000000042947 */ /* 0x000fea0003800000 */
[----:B--2---:R-:W-:Y:S05]  /*1dd0*/  BPT.TRAP 0x1 ;  /* 0x000000040000795c */ /* 0x004fea0000300000 */
.L_x_37:
[----:B--2---:R-:W-:Y:S05]  /*1de0*/  BSYNC.RECONVERGENT B0 ;  /* 0x0000000000007941 */ /* 0x004fea0003800200 */
.L_x_36:
[----:B------:R-:W-:Y:S02]  /*1df0*/  UIADD3 UR5, UPT, UPT, UR4, 0x1, URZ ;  /* 0x0000000104057890 */ /* 0x000fe4000fffe0ff */
[----:B------:R-:W-:Y:S02]  /*1e00*/  UIADD3 UR14, UP1, UPT, UR28, 0x80, URZ ;  /* 0x000000801c0e7890 */ /* 0x000fe4000ff3e0ff */
[----:B------:R-:W-:Y:S02]  /*1e10*/  UISETP.NE.AND UP0, UPT, UR5, 0x4, UPT ;  /* 0x000000040500788c */ /* 0x000fe4000bf05270 */
[----:B------:R-:W-:Y:S02]  /*1e20*/  USHF.L.U32 UR10, UR6, 0x5, URZ ;  /* 0x00000005060a7899 */ /* 0x000fe400080006ff */
[----:B------:R-:W-:Y:S02]  /*1e30*/  USEL UR8, URZ, 0x1, UP0 ;  /* 0x00000001ff087887 */ /* 0x000fe40008000000 */
[----:B------:R-:W-:-:S02]  /*1e40*/  USEL UR5, UR5, URZ, UP0 ;  /* 0x000000ff05057287 */ /* 0x000fc40008000000 */
[----:B------:R-:W-:Y:S02]  /*1e50*/  UIADD3 UR22, UP0, UPT, UR28, 0x180, URZ ;  /* 0x000001801c167890 */ /* 0x000fe4000ff1e0ff */
[----:B------:R-:W-:Y:S01]  /*1e60*/  LOP3.LUT R12, R12, UR8, RZ, 0x3c, !PT ;  /* 0x000000080c0c7c12 */ /* 0x000fe2000f8e3cff */
[----:B------:R-:W-:Y:S02]  /*1e70*/  ULEA UR8, UR4, UR13, 0xc ;  /* 0x0000000d04087291 */ /* 0x000fe4000f8e60ff */
[----:B------:R-:W-:Y:S01]  /*1e80*/  ULEA UR7, UR5, UR13, 0x3 ;  /* 0x0000000d05077291 */ /* 0x000fe2000f8e18ff */
[----:B-1----:R-:W-:Y:S01]  /*1e90*/  SHF.L.U32 R0, R12, 0x1f, RZ ;  /* 0x0000001f0c007819 */ /* 0x002fe200000006ff */
[----:B------:R-:W-:Y:S02]  /*1ea0*/  UIADD3 UR8, UPT, UPT, UR8, 0x4400, URZ ;  /* 0x0000440008087890 */ /* 0x000fe4000fffe0ff */
[----:B------:R-:W-:Y:S02]  /*1eb0*/  UIADD3.X UR15, UPT, UPT, URZ, UR29, URZ, UP1, !UPT ;  /* 0x0000001dff0f7290 */ /* 0x000fe40008ffe4ff */
[----:B------:R-:W-:-:S02]  /*1ec0*/  ULEA UR16, UR4, UR25, 0xd ;  /* 0x0000001904107291 */ /* 0x000fc4000f8e68ff */
[----:B------:R-:W-:Y:S01]  /*1ed0*/  UIADD3.X UR23, UPT, UPT, URZ, UR29, URZ, UP0, !UPT ;  /* 0x0000001dff177290 */ /* 0x000fe200087fe4ff */
[----:B------:R4:W1:Y:S01]  /*1ee0*/  SYNCS.PHASECHK.TRANS64.TRYWAIT P0, [UR7+0x20], R0 ;  /* 0x00002000ff0075a7 */ /* 0x0008620008001107 */
[----:B------:R-:W-:Y:S01]  /*1ef0*/  UMOV UR30, 0x0 ;  /* 0x00000000001e7882 */ /* 0x000fe20000000000 */
[----:B------:R-:W-:Y:S01]  /*1f00*/  UMOV UR31, 0x10000000 ;  /* 0x10000000001f7882 */ /* 0x000fe20000000000 */
[----:B------:R-:W-:Y:S01]  /*1f10*/  UMOV UR11, UR35 ;  /* 0x00000023000b7c82 */ /* 0x000fe20008000000 */
[----:B------:R-:W-:Y:S01]  /*1f20*/  UMOV UR12, UR36 ;  /* 0x00000024000c7c82 */ /* 0x000fe20008000000 */
[----:B------:R-:W-:Y:S01]  /*1f30*/  UMOV UR7, 0x30000 ;  /* 0x0003000000077882 */ /* 0x000fe20000000000 */
[----:B------:R-:W-:Y:S01]  /*1f40*/  UMOV UR20, UR36 ;  /* 0x0000002400147c82 */ /* 0x000fe20008000000 */
[----:B------:R-:W-:Y:S01]  /*1f50*/  UMOV UR17, UR9 ;  /* 0x0000000900117c82 */ /* 0x000fe20008000000 */
[----:B------:R-:W-:Y:S01]  /*1f60*/  UMOV UR18, UR10 ;  /* 0x0000000a00127c82 */ /* 0x000fe20008000000 */
[----:B------:R4:W-:Y:S01]  /*1f70*/  UTMALDG.3D [UR8], [UR14], desc[UR30] ;  /* 0x00001e080e0075b4 */ /* 0x0009e20008011000 */
[----:B------:R-:W-:Y:S01]  /*1f80*/  UIADD3 UR6, UPT, UPT, UR6, 0x1, URZ ;  /* 0x0000000106067890 */ /* 0x000fe2000fffe0ff */
[----:B------:R-:W-:-:S03]  /*1f90*/  UMOV UR4, UR5 ;  /* 0x0000000500047c82 */ /* 0x000fc60008000000 */
[----:B------:R-:W-:Y:S01]  /*1fa0*/  UISETP.NE.AND UP0, UPT, UR6, UR26, UPT ;  /* 0x0000001a0600728c */ /* 0x000fe2000bf05270 */
[----:B------:R4:W-:Y:S08]  /*1fb0*/  UTMALDG.3D.MULTICAST [UR16], [UR22], UR7, desc[UR30] ;  /* 0x00001e10160073b4 */ /* 0x0009f00008011807 */
[----:B----4-:R-:W-:Y:S05]  /*1fc0*/  BRA.U UP0, `(.L_x_38) ;  /* 0xfffffffd004c7547 */ /* 0x010fea000b83ffff */
.L_x_32:
[C---:B------:R-:W-:Y:S01]  /*1fd0*/  LEA R3, R11.reuse, UR13, 0x3 ;  /* 0x0000000d0b037c11 */ /* 0x040fe2000f8e18ff */
[----:B------:R-:W-:Y:S01]  /*1fe0*/  NOP ;  /* 0x0000000000007918 */ /* 0x000fe20000000000 */
[----:B-1----:R-:W-:Y:S02]  /*1ff0*/  SHF.L.U32 R0, R10, 0x1f, RZ ;  /* 0x0000001f0a007819 */ /* 0x002fe400000006ff */
[----:B------:R-:W-:Y:S02]  /*2000*/  LEA R4, R11, UR13, 0x4 ;  /* 0x0000000d0b047c11 */ /* 0x000fe4000f8e20ff */
[----:B---3--:R-:W1:Y:S02]  /*2010*/  SYNCS.PHASECHK.TRANS64.TRYWAIT P0, [R3+URZ+0x90], R0 ;  /* 0x00009000030075a7 */ /* 0x008e6400080011ff */
[----:B-1----:R-:W-:Y:S05]  /*2020*/  @!P0 BRA `(.L_x_39) ;  /* 0x0000006400848947 */ /* 0x002fea0003800000 */
.L_x_141:
[----:B------:R-:W3:Y:S01]  /*2030*/  LDS.128 R4, [R4+0x120] ;  /* 0x0001200004047984 */ /* 0x000ee20000000c00 */
[----:B------:R-:W-:Y:S01]  /*2040*/  UISETP.GE.AND UP0, UPT, UR42, 0x1, UPT ;  /* 0x000000012a00788c */ /* 0x000fe2000bf06270 */
[----:B------:R-:W-:Y:S01]  /*2050*/  @!PT LDS RZ, [RZ] ;  /* 0x00000000fffff984 */ /* 0x000fe20000000800 */
[----:B------:R-:W-:Y:S01]  /*2060*/  @!PT LDS RZ, [RZ] ;  /* 0x00000000fffff984 */ /* 0x000fe20000000800 */
[----:B------:R-:W-:Y:S01]  /*2070*/  @!PT LDS RZ, [RZ] ;  /* 0x00000000fffff984 */ /* 0x000fe20000000800 */
[----:B------:R-:W-:Y:S01]  /*2080*/  @!PT LDS RZ, [RZ] ;  /* 0x00000000fffff984 */ /* 0x000fe20000000800 */
[----:B------:R4:W-:Y:S06]  /*2090*/  MEMBAR.ALL.CTA ;  /* 0x0000000000007992 */ /* 0x0009ec0000008000 */
[----:B----4-:R-:W4:Y:S01]  /*20a0*/  FENCE.VIEW.ASYNC.S ;  /* 0x00000000000073c6 */ /* 0x010f220000000000 */
[----:B---3--:R-:W-:-:S13]  /*20b0*/  LOP3.LUT P0, RZ, R6, 0x1, RZ, 0xc0, !PT ;  /* 0x0000000106ff7812 */ /* 0x008fda000780c0ff */
[----:B----4-:R-:W-:Y:S01]  /*20c0*/  VOTEU.ANY UP1, P0 ;  /* 0x0000000000ff7886 */ /* 0x010fe20000020100 */
[----:B------:R-:W-:-:S13]  /*20d0*/  PLOP3.LUT P0, PT, PT, PT, UP1, 0x80, 0x8 ;  /* 0x000000000008781c */ /* 0x000fda0003f0f018 */
[----:B-1----:R-:W-:Y:S02]  /*20e0*/  @P0 LOP3.LUT R0, R5, 0xffff, RZ, 0xc0, !PT ;  /* 0x0000ffff05000812 */ /* 0x002fe400078ec0ff */
[----:B------:R-:W-:Y:S02]  /*20f0*/  @P0 MOV R2, R4 ;  /* 0x0000000400020202 */ /* 0x000fe40000000f00 */
[----:B------:R-:W-:Y:S01]  /*2100*/  @P0 R2UR UR6, R0 ;  /* 0x00000000000602ca */ /* 0x000fe200000e0000 */
[----:B------:R-:W-:Y:S01]  /*2110*/  VIADD R0, R3, 0xa0 ;  /* 0x000000a003007836 */ /* 0x000fe20000000000 */
[----:B------:R-:W-:Y:S02]  /*2120*/  @P0 SHF.R.U32.HI R4, RZ, 0x10, R5 ;  /* 0x00000010ff040819 */ /* 0x000fe40000011605 */
[----:B------:R-:W-:Y:S02]  /*2130*/  @P0 R2UR UR7, R2 ;  /* 0x00000000020702ca */ /* 0x000fe400000e0000 */
[----:B------:R-:W-:-:S02]  /*2140*/  PRMT R0, RZ, 0x654, R0 ;  /* 0x00000654ff007816 */ /* 0x000fc40000000000 */
[----:B------:R-:W-:Y:S02]  /*2150*/  @P0 R2UR UR4, R4 ;  /* 0x00000000040402ca */ /* 0x000fe400000e0000 */
[----:B------:R1:W-:Y:S03]  /*2160*/  SYNCS.ARRIVE.TRANS64.RED.A1T0 RZ, [R0+URZ], RZ ;  /* 0x000000ff00ff79a7 */ /* 0x0003e600081004ff */
[----:B------:R-:W-:-:S04]  /*2170*/  @UP1 UMOV UR27, UR6 ;  /* 0x00000006001b1c82 */ /* 0x000fc80008000000 */
[----:B------:R-:W-:-:S04]  /*2180*/  @UP1 UMOV UR37, UR7 ;  /* 0x0000000700251c82 */ /* 0x000fc80008000000 */
[----:B------:R-:W-:Y:S01]  /*2190*/  @UP1 UMOV UR36, UR4 ;  /* 0x0000000400241c82 */ /* 0x000fe20008000000 */
[----:B------:R-:W-:Y:S05]  /*21a0*/  BRA.U !UP0, `(.L_x_40) ;  /* 0x0000000108d47547 */ /* 0x000fea000b800000 */
[----:B------:R-:W2:Y:S01]  /*21b0*/  LDCU.128 UR16, c[0x0][0xb10] ;  /* 0x00016200ff1077ac */ /* 0x000ea20008000c00 */
[----:B------:R-:W3:Y:S01]  /*21c0*/  LDCU UR12, c[0x0][0xb20] ;  /* 0x00016400ff0c77ac */ /* 0x000ee20008000800 */
[----:B------:R-:W4:Y:S01]  /*21d0*/  LDCU UR20, c[0x0][0xb0c] ;  /* 0x00016180ff1477ac */ /* 0x000f220008000800 */
[----:B------:R-:W1:Y:S01]  /*21e0*/  LDCU.64 UR8, c[0x0][0xb28] ;  /* 0x00016500ff0877ac */ /* 0x000e620008000a00 */
[----:B------:R-:W-:Y:S02]  /*21f0*/  UISETP.NE.AND UP3, UPT, UR42, 0x1, UPT ;  /* 0x000000012a00788c */ /* 0x000fe4000bf65270 */
[----:B--2---:R-:W-:Y:S02]  /*2200*/  UIMAD.WIDE.U32 UR10, UR38, UR19, URZ ;  /* 0x00000013260a72a5 */ /* 0x004fe4000f8e00ff */
[----:B------:R-:W-:Y:S02]  /*2210*/  UIMAD.WIDE.U32 UR6, UR39, UR16, URZ ;  /* 0x00000010270672a5 */ /* 0x000fe4000f8e00ff */
[----:B------:R-:W-:-:S02]  /*2220*/  UISETP.NE.AND UP0, UPT, UR18, 0x1, UPT ;  /* 0x000000011200788c */ /* 0x000fc4000bf05270 */
[----:B------:R-:W-:Y:S01]  /*2230*/  UIMAD.WIDE.U32 UR22, UR27, UR19, URZ ;  /* 0x000000131b1672a5 */ /* 0x000fe2000f8e00ff */
[----:B------:R-:W-:Y:S02]  /*2240*/  UMOV UR10, UR11 ;  /* 0x0000000b000a7c82 */ /* 0x000fe40008000000 */
[----:B------:R-:W-:Y:S01]  /*2250*/  UMOV UR6, UR7 ;  /* 0x0000000700067c82 */ /* 0x000fe20008000000 */
[----:B---3--:R-:W-:Y:S02]  /*2260*/  USHF.R.U32.HI UR10, URZ, UR12, UR10 ;  /* 0x0000000cff0a7299 */ /* 0x008fe4000801160a */
[----:B------:R-:W-:Y:S02]  /*2270*/  USHF.R.U32.HI UR7, URZ, UR17, UR6 ;  /* 0x00000011ff077299 */ /* 0x000fe40008011606 */
[----:B----4-:R-:W-:Y:S02]  /*2280*/  UISETP.NE.AND UP2, UPT, UR20, 0x1, UPT ;  /* 0x000000011400788c */ /* 0x010fe4000bf45270 */
[----:B------:R-:W-:-:S02]  /*2290*/  USEL UR6, UR38, UR10, !UP0 ;  /* 0x0000000a26067287 */ /* 0x000fc4000c000000 */
[----:B------:R-:W-:Y:S02]  /*22a0*/  USEL UR7, UR39, UR7, !UP2 ;  /* 0x0000000727077287 */ /* 0x000fe4000d000000 */
[----:B-1----:R-:W-:Y:S01]  /*22b0*/  UIMAD.WIDE.U32 UR10, UR6, UR8, URZ ;  /* 0x00000008060a72a5 */ /* 0x002fe2000f8e00ff */
[----:B------:R-:W-:Y:S01]  /*22c0*/  UMOV UR4, UR23 ;  /* 0x0000001700047c82 */ /* 0x000fe20008000000 */
[----:B------:R-:W-:Y:S02]  /*22d0*/  UIMAD.WIDE.U32 UR14, UR37, UR16, URZ ;  /* 0x00000010250e72a5 */ /* 0x000fe4000f8e00ff */
[----:B------:R-:W-:-:S03]  /*22e0*/  UIMAD.WIDE.U32 UR22, UR7, UR8, URZ ;  /* 0x00000008071672a5 */ /* 0x000fc6000f8e00ff */
[----:B------:R-:W-:Y:S01]  /*22f0*/  UMOV UR10, UR11 ;  /* 0x0000000b000a7c82 */ /* 0x000fe20008000000 */
[----:B------:R-:W-:Y:S02]  /*2300*/  USHF.R.U32.HI UR4, URZ, UR12, UR4 ;  /* 0x0000000cff047299 */ /* 0x000fe40008011604 */
[----:B------:R-:W-:Y:S01]  /*2310*/  @UP3 USHF.R.U32.HI UR6, URZ, UR9, UR10 ;  /* 0x00000009ff063299 */ /* 0x000fe2000801160a */
[----:B------:R-:W-:Y:S01]  /*2320*/  UMOV UR14, UR15 ;  /* 0x0000000f000e7c82 */ /* 0x000fe20008000000 */
[----:B------:R-:W-:Y:S01]  /*2330*/  UMOV UR22, UR23 ;  /* 0x0000001700167c82 */ /* 0x000fe20008000000 */
[----:B------:R-:W-:Y:S02]  /*2340*/  USHF.R.U32.HI UR17, URZ, UR17, UR14 ;  /* 0x00000011ff117299 */ /* 0x000fe4000801160e */
[----:B------:R-:W-:Y:S02]  /*2350*/  USEL UR4, UR27, UR4, !UP0 ;  /* 0x000000041b047287 */ /* 0x000fe4000c000000 */
[----:B------:R-:W-:-:S02]  /*2360*/  @UP3 USHF.R.U32.HI UR7, URZ, UR9, UR22 ;  /* 0x00000009ff073299 */ /* 0x000fc40008011616 */
[----:B------:R-:W-:Y:S02]  /*2370*/  UIMAD UR10, UR42, UR6, URZ ;  /* 0x000000062a0a72a4 */ /* 0x000fe4000f8e02ff */
[----:B------:R-:W-:Y:S02]  /*2380*/  USEL UR6, UR37, UR17, !UP2 ;  /* 0x0000001125067287 */ /* 0x000fe4000d000000 */
[----:B------:R-:W-:Y:S02]  /*2390*/  UIMAD UR12, UR42, UR7, URZ ;  /* 0x000000072a0c72a4 */ /* 0x000fe4000f8e02ff */
[----:B------:R-:W-:Y:S02]  /*23a0*/  UISETP.GE.AND UP0, UPT, UR4, UR10, UPT ;  /* 0x0000000a0400728c */ /* 0x000fe4000bf06270 */
[----:B------:R-:W-:Y:S02]  /*23b0*/  UIMAD.WIDE.U32 UR10, UR4, UR8, URZ ;  /* 0x00000008040a72a5 */ /* 0x000fe4000f8e00ff */
[----:B------:R-:W-:-:S02]  /*23c0*/  UISETP.GE.OR UP0, UPT, UR6, UR12, UP0 ;  /* 0x0000000c0600728c */ /* 0x000fc40008706670 */
[----:B------:R-:W-:Y:S02]  /*23d0*/  UIMAD.WIDE.U32 UR14, UR6, UR8, URZ ;  /* 0x00000008060e72a5 */ /* 0x000fe4000f8e00ff */
[----:B------:R-:W-:Y:S01]  /*23e0*/  UIADD3 UR12, UPT, UPT, -UR6, URZ, URZ ;  /* 0x000000ff060c7290 */ /* 0x000fe2000fffe1ff */
[----:B------:R-:W-:Y:S01]  /*23f0*/  UMOV UR10, UR11 ;  /* 0x0000000b000a7c82 */ /* 0x000fe20008000000 */
[----:B------:R-:W-:Y:S02]  /*2400*/  UIADD3 UR11, UPT, UPT, -UR4, URZ, URZ ;  /* 0x000000ff040b7290 */ /* 0x000fe4000fffe1ff */
[----:B------:R-:W-:-:S03]  /*2410*/  USHF.R.U32.HI UR10, URZ, UR9, UR10 ;  /* 0x00000009ff0a7299 */ /* 0x000fc6000801160a */
[----:B------:R-:W-:Y:S01]  /*2420*/  @!UP0 UMOV UR8, UR15 ;  /* 0x0000000f00088c82 */ /* 0x000fe20008000000 */
[----:B------:R-:W-:Y:S02]  /*2430*/  UIMAD UR11, UR18, UR11, UR27 ;  /* 0x0000000b120b72a4 */ /* 0x000fe4000f8e021b */
[----:B------:R-:W-:Y:S02]  /*2440*/  USEL UR10, UR4, UR10, !UP3 ;  /* 0x0000000a040a7287 */ /* 0x000fe4000d800000 */
[----:B------:R-:W-:Y:S02]  /*2450*/  @!UP0 USHF.R.U32.HI UR8, URZ, UR9, UR8 ;  /* 0x00000009ff088299 */ /* 0x000fe40008011608 */
[----:B------:R-:W-:Y:S02]  /*2460*/  UIADD3 UR9, UPT, UPT, -UR10, URZ, URZ ;  /* 0x000000ff0a097290 */ /* 0x000fe4000fffe1ff */
[----:B------:R-:W-:Y:S02]  /*2470*/  @!UP0 USEL UR8, UR6, UR8, !UP3 ;  /* 0x0000000806088287 */ /* 0x000fe4000d800000 */
[----:B------:R-:W-:-:S02]  /*2480*/  UIMAD UR9, UR42, UR9, UR4 ;  /* 0x000000092a0972a4 */ /* 0x000fc4000f8e0204 */
[----:B------:R-:W-:Y:S02]  /*2490*/  @!UP0 UIADD3 UR10, UPT, UPT, UR10, -UR8, URZ ;  /* 0x800000080a0a8290 */ /* 0x000fe4000fffe0ff */
[----:B------:R-:W-:Y:S02]  /*24a0*/  @!UP0 UIMAD UR8, UR9, UR7, UR8 ;  /* 0x00000007090882a4 */ /* 0x000fe4000f8e0208 */
[----:B------:R-:W-:Y:S02]  /*24b0*/  @!UP0 UIMAD UR4, UR42, UR10, UR6 ;  /* 0x0000000a2a0482a4 */ /* 0x000fe4000f8e0206 */
[----:B------:R-:W-:Y:S02]  /*24c0*/  UIMAD UR7, UR20, UR12, UR37 ;  /* 0x0000000c140772a4 */ /* 0x000fe4000f8e0225 */
[----:B------:R-:W-:Y:S01]  /*24d0*/  UIMAD UR27, UR4, UR18, UR11 ;  /* 0x00000012041b72a4 */ /* 0x000fe2000f8e020b */
[----:B------:R-:W-:Y:S02]  /*24e0*/  @!UP0 UMOV UR6, UR8 ;  /* 0x0000000800068c82 */ /* 0x000fe40008000000 */
[----:B------:R-:W-:-:S12]  /*24f0*/  UIMAD UR37, UR6, UR20, UR7 ;  /* 0x00000014062572a4 */ /* 0x000fd8000f8e0207 */
.L_x_40:
[----:B------:R-:W3:Y:S02]  /*2500*/  LDCU UR4, c[0x0][0xb30] ;  /* 0x00016600ff0477ac */ /* 0x000ee40008000800 */
[----:B---3--:R-:W-:-:S09]  /*2510*/  UISETP.NE.AND UP0, UPT, UR4, 0x1, UPT ;  /* 0x000000010400788c */ /* 0x008fd2000bf05270 */
[----:B------:R-:W-:Y:S05]  /*2520*/  BRA.U UP0, `(.L_x_41) ;  /* 0x0000000100447547 */ /* 0x000fea000b800000 */
[----:B------:R-:W3:Y:S01]  /*2530*/  LDCU.128 UR16, c[0x0][0xb10] ;  /* 0x00016200ff1077ac */ /* 0x000ee20008000c00 */
[----:B------:R-:W4:Y:S01]  /*2540*/  LDCU UR10, c[0x0][0xb0c] ;  /* 0x00016180ff0a77ac */ /* 0x000f220008000800 */
[----:B------:R-:W1:Y:S01]  /*2550*/  LDCU UR11, c[0x0][0xb20] ;  /* 0x00016400ff0b77ac */ /* 0x000e620008000800 */
[----:B---3--:R-:W-:Y:S02]  /*2560*/  UIMAD.WIDE.U32 UR8, UR37, UR16, URZ ;  /* 0x00000010250872a5 */ /* 0x008fe4000f8e00ff */
[----:B------:R-:W-:Y:S02]  /*2570*/  UIMAD.WIDE.U32 UR6, UR27, UR19, URZ ;  /* 0x000000131b0672a5 */ /* 0x000fe4000f8e00ff */
[----:B----4-:R-:W-:Y:S02]  /*2580*/  UISETP.NE.AND UP2, UPT, UR10, 0x1, UPT ;  /* 0x000000010a00788c */ /* 0x010fe4000bf45270 */
[----:B------:R-:W-:Y:S01]  /*2590*/  UISETP.NE.AND UP0, UPT, UR18, 0x1, UPT ;  /* 0x000000011200788c */ /* 0x000fe2000bf05270 */
[----:B------:R-:W-:-:S02]  /*25a0*/  UMOV UR8, UR9 ;  /* 0x0000000900087c82 */ /* 0x000fc40008000000 */
[----:B------:R-:W-:Y:S01]  /*25b0*/  UMOV UR4, UR7 ;  /* 0x0000000700047c82 */ /* 0x000fe20008000000 */
[----:B------:R-:W-:Y:S02]  /*25c0*/  USHF.R.U32.HI UR17, URZ, UR17, UR8 ;  /* 0x00000011ff117299 */ /* 0x000fe40008011608 */
[----:B-1----:R-:W-:Y:S02]  /*25d0*/  USHF.R.U32.HI UR4, URZ, UR11, UR4 ;  /* 0x0000000bff047299 */ /* 0x002fe40008011604 */
[----:B------:R-:W-:Y:S02]  /*25e0*/  USEL UR6, UR37, UR17, !UP2 ;  /* 0x0000001125067287 */ /* 0x000fe4000d000000 */
[----:B------:R-:W-:-:S04]  /*25f0*/  USEL UR4, UR27, UR4, !UP0 ;  /* 0x000000041b047287 */ /* 0x000fc8000c000000 */
[----:B------:R-:W-:Y:S02]  /*2600*/  UIADD3 UR7, UPT, UPT, UR6, -UR4, URZ ;  /* 0x8000000406077290 */ /* 0x000fe4000fffe0ff */
[----:B------:R-:W-:Y:S02]  /*2610*/  UIADD3 UR4, UPT, UPT, -UR6, UR4, URZ ;  /* 0x0000000406047290 */ /* 0x000fe4000fffe1ff */
[----:B------:R-:W-:Y:S02]  /*2620*/  UIMAD UR27, UR7, UR18, UR27 ;  /* 0x00000012071b72a4 */ /* 0x000fe4000f8e021b */
[----:B------:R-:W-:-:S12]  /*2630*/  UIMAD UR37, UR4, UR10, UR37 ;  /* 0x0000000a042572a4 */ /* 0x000fd8000f8e0225 */
.L_x_41:
[----:B------:R-:W-:Y:S01]  /*2640*/  VIADD R11, R11, 0x1 ;  /* 0x000000010b0b7836 */ /* 0x000fe20000000000 */
[----:B------:R-:W-:Y:S02]  /*2650*/  R2UR UR6, R48 ;  /* 0x00000000300672ca */ /* 0x000fe400000e0000 */
[----:B------:R-:W-:Y:S02]  /*2660*/  R2UR UR4, R47 ;  /* 0x000000002f0472ca */ /* 0x000fe400000e0000 */
[C---:B------:R-:W-:Y:S02]  /*2670*/  ISETP.NE.AND P0, PT, R11.reuse, 0x2, PT ;  /* 0x000000020b00780c */ /* 0x040fe40003f05270 */
[----:B------:R-:W-:Y:S02]  /*2680*/  PLOP3.LUT P1, PT, PT, PT, PT, 0x80, 0x8 ;  /* 0x000000000008781c */ /* 0x000fe40003f2f070 */
[----:B-1----:R-:W-:Y:S02]  /*2690*/  SEL R0, RZ, 0x1, P0 ;  /* 0x00000001ff007807 */ /* 0x002fe40000000000 */
[----:B------:R-:W-:-:S02]  /*26a0*/  SEL R11, R11, RZ, P0 ;  /* 0x000000ff0b0b7207 */ /* 0x000fc40000000000 */
[----:B------:R-:W-:Y:S01]  /*26b0*/  LOP3.LUT R10, R10, R0, RZ, 0x3c, !PT ;  /* 0x000000000a0a7212 */ /* 0x000fe200078e3cff */
[----:B------:R-:W-:Y:S02]  /*26c0*/  UIADD3 UR30, UPT, UPT, UR37, UR6, URZ ;  /* 0x00000006251e7290 */ /* 0x000fe4000fffe0ff */
[----:B------:R-:W-:Y:S01]  /*26d0*/  UIADD3 UR31, UPT, UPT, UR27, UR4, URZ ;  /* 0x000000041b1f7290 */ /* 0x000fe2000fffe0ff */
[----:B------:R-:W-:Y:S11]  /*26e0*/  BRA.U UP1, `(.L_x_42) ;  /* 0xfffffff101587547 */ /* 0x000ff6000b83ffff */
[----:B------:R-:W-:Y:S01]  /*26f0*/  UIADD3 UR13, UPT, UPT, UR13, 0x20, URZ ;  /* 0x000000200d0d7890 */ /* 0x000fe2000fffe0ff */
[----:B------:R-:W-:-:S03]  /*2700*/  SHF.L.U32 R2, R12, 0x1f, RZ ;  /* 0x0000001f0c027819 */ /* 0x000fc600000006ff */
[----:B------:R-:W-:-:S09]  /*2710*/  ULEA UR4, UR5, UR13, 0x3 ;  /* 0x0000000d05047291 */ /* 0x000fd2000f8e18ff */
[----:B------:R-:W1:Y:S02]  /*2720*/  SYNCS.PHASECHK.TRANS64.TRYWAIT P0, [UR4], R2 ;  /* 0x00000002ff0075a7 */ /* 0x000e640008001104 */
[----:B-1----:R-:W-:Y:S05]  /*2730*/  @!P0 BRA `(.L_x_43) ;  /* 0x0000005c00d48947 */ /* 0x002fea0003800000 */
.L_x_143:
[----:B------:R-:W-:-:S04]  /*2740*/  UIADD3 UR4, UPT, UPT, UR5, 0x1, URZ ;  /* 0x0000000105047890 */ /* 0x000fc8000fffe0ff */
[----:B------:R-:W-:-:S04]  /*2750*/  UISETP.NE.AND UP0, UPT, UR4, 0x4, UPT ;  /* 0x000000040400788c */ /* 0x000fc8000bf05270 */
[----:B------:R-:W-:Y:S02]  /*2760*/  USEL UR6, URZ, 0x1, UP0 ;  /* 0x00000001ff067887 */ /* 0x000fe40008000000 */
[----:B------:R-:W-:-:S04]  /*2770*/  USEL UR4, UR4, URZ, UP0 ;  /* 0x000000ff04047287 */ /* 0x000fc80008000000 */
[----:B------:R-:W-:Y:S01]  /*2780*/  ULEA UR5, UR4, UR13, 0x3 ;  /* 0x0000000d04057291 */ /* 0x000fe2000f8e18ff */
[----:B-1----:R-:W-:-:S04]  /*2790*/  LOP3.LUT R2, R12, UR6, RZ, 0x3c, !PT ;  /* 0x000000060c027c12 */ /* 0x002fc8000f8e3cff */
[----:B------:R-:W-:-:S04]  /*27a0*/  SHF.L.U32 R3, R2, 0x1f, RZ ;  /* 0x0000001f02037819 */ /* 0x000fc800000006ff */
[----:B------:R-:W1:Y:S02]  /*27b0*/  SYNCS.PHASECHK.TRANS64.TRYWAIT P0, [UR5], R3 ;  /* 0x00000003ff0075a7 */ /* 0x000e640008001105 */
[----:B-1----:R-:W-:Y:S05]  /*27c0*/  @!P0 BRA `(.L_x_44) ;  /* 0x0000005c00c88947 */ /* 0x002fea0003800000 */
.L_x_145:
[----:B------:R-:W-:-:S04]  /*27d0*/  UIADD3 UR4, UPT, UPT, UR4, 0x1, URZ ;  /* 0x0000000104047890 */ /* 0x000fc8000fffe0ff */
[----:B------:R-:W-:-:S04]  /*27e0*/  UISETP.NE.AND UP0, UPT, UR4, 0x4, UPT ;  /* 0x000000040400788c */ /* 0x000fc8000bf05270 */
[----:B------:R-:W-:Y:S02]  /*27f0*/  USEL UR6, URZ, 0x1, UP0 ;  /* 0x00000001ff067887 */ /* 0x000fe40008000000 */
[----:B------:R-:W-:-:S04]  /*2800*/  USEL UR4, UR4, URZ, UP0 ;  /* 0x000000ff04047287 */ /* 0x000fc80008000000 */
[----:B------:R-:W-:Y:S01]  /*2810*/  ULEA UR5, UR4, UR13, 0x3 ;  /* 0x0000000d04057291 */ /* 0x000fe2000f8e18ff */
[----:B------:R-:W-:-:S04]  /*2820*/  LOP3.LUT R2, R2, UR6, RZ, 0x3c, !PT ;  /* 0x0000000602027c12 */ /* 0x000fc8000f8e3cff */
[----:B-1----:R-:W-:-:S04]  /*2830*/  SHF.L.U32 R3, R2, 0x1f, RZ ;  /* 0x0000001f02037819 */ /* 0x002fc800000006ff */
[----:B------:R-:W1:Y:S02]  /*2840*/  SYNCS.PHASECHK.TRANS64.TRYWAIT P0, [UR5], R3 ;  /* 0x00000003ff0075a7 */ /* 0x000e640008001105 */
[----:B-1----:R-:W-:Y:S05]  /*2850*/  @!P0 BRA `(.L_x_45) ;  /* 0x0000005c00bc8947 */ /* 0x002fea0003800000 */
.L_x_147:
[----:B------:R-:W-:-:S04]  /*2860*/  UIADD3 UR4, UPT, UPT, UR4, 0x1, URZ ;  /* 0x0000000104047890 */ /* 0x000fc8000fffe0ff */
[----:B------:R-:W-:-:S04]  /*2870*/  UISETP.NE.AND UP0, UPT, UR4, 0x4, UPT ;  /* 0x000000040400788c */ /* 0x000fc8000bf05270 */
[----:B------:R-:W-:Y:S02]  /*2880*/  USEL UR5, URZ, 0x1, UP0 ;  /* 0x00000001ff057887 */ /* 0x000fe40008000000 */
[----:B------:R-:W-:-:S04]  /*2890*/  USEL UR4, UR4, URZ, UP0 ;  /* 0x000000ff04047287 */ /* 0x000fc80008000000 */
[----:B------:R-:W-:Y:S01]  /*28a0*/  ULEA UR4, UR4, UR13, 0x3 ;  /* 0x0000000d04047291 */ /* 0x000fe2000f8e18ff */
[----:B------:R-:W-:-:S04]  /*28b0*/  LOP3.LUT R2, R2, UR5, RZ, 0x3c, !PT ;  /* 0x0000000502027c12 */ /* 0x000fc8000f8e3cff */
[----:B------:R-:W-:Y:S01]  /*28c0*/  SHF.L.U32 R2, R2, 0x1f, RZ ;  /* 0x0000001f02027819 */ /* 0x000fe200000006ff */
[----:B-1----:R-:W-:-:S07]  /*28d0*/  IMAD.U32 R0, RZ, RZ, UR4 ;  /* 0x00000004ff007e24 */ /* 0x002fce000f8e00ff */
.L_x_46:
[----:B-1----:R1:W3:Y:S02]  /*28e0*/  SYNCS.PHASECHK.TRANS64.TRYWAIT P0, [R0+URZ], R2 ;  /* 0x00000002000075a7 */ /* 0x0022e400080011ff */
[----:B---3--:R-:W-:Y:S05]  /*28f0*/  @!P0 NANOSLEEP.SYNCS 0x989680 ;  /* 0x009896800000895d */ /* 0x008fea0003900000 */
[----:B------:R-:W3:Y:S02]  /*2900*/  @!P0 SYNCS.PHASECHK.TRANS64 P0, [R0+URZ], R2 ;  /* 0x00000002000085a7 */ /* 0x000ee400080010ff */
[----:B--23--:R-:W-:Y:S05]  /*2910*/  @P0 EXIT ;  /* 0x000000000000094d */ /* 0x00cfea0003800000 */
[----:B------:R-:W-:Y:S05]  /*2920*/  BRA `(.L_x_46) ;  /* 0xfffffffc00ec7947 */ /* 0x000fea000383ffff */
.L_x_22:
[----:B------:R-:W2:Y:S02]  /*2930*/  S2UR UR4, SR_CgaCtaId ;  /* 0x00000000000479c3 */ /* 0x000ea40000008800 */
[----:B--2---:R-:W-:-:S04]  /*2940*/  UISETP.NE.AND UP0, UPT, UR4, URZ, UPT ;  /* 0x000000ff0400728c */ /* 0x004fc8000bf05270 */
[----:B------:R-:W-:-:S09]  /*2950*/  UISETP.NE.OR UP0, UPT, UR18, 0x1, UP0 ;  /* 0x000000011200788c */ /* 0x000fd20008705670 */
[----:B------:R-:W-:Y:S05]  /*2960*/  BRA.U UP0, `(.L_x_47) ;  /* 0x00000005004c7547 */ /* 0x000fea000b800000 */
[----:B------:R-:W2:Y:S01]  /*2970*/  S2UR UR5, SR_CgaCtaId ;  /* 0x00000000000579c3 */ /* 0x000ea20000008800 */
[----:B------:R-:W-:Y:S01]  /*2980*/  UMOV UR4, 0x400 ;  /* 0x0000040000047882 */ /* 0x000fe20000000000 */
[----:B------:R-:W-:Y:S01]  /*2990*/  ISETP.GE.U32.AND P2, PT, R0, 0x2, PT ;  /* 0x000000020000780c */ /* 0x000fe20003f46070 */
[----:B------:R-:W-:Y:S01]  /*29a0*/  IMAD.MOV.U32 R12, RZ, RZ, 0x1 ;  /* 0x00000001ff0c7424 */ /* 0x000fe200078e00ff */
[----:B------:R-:W-:Y:S02]  /*29b0*/  CS2R R10, SRZ ;  /* 0x00000000000a7805 */ /* 0x000fe4000001ff00 */
[----:B------:R-:W-:Y:S01]  /*29c0*/  CS2R R8, SRZ ;  /* 0x0000000000087805 */ /* 0x000fe2000001ff00 */
[----:B--2---:R-:W-:-:S03]  /*29d0*/  ULEA UR6, UR5, UR4, 0x18 ;  /* 0x0000000405067291 */ /* 0x004fc6000f8ec0ff */
[----:B------:R-:W-:-:S09]  /*29e0*/  UMOV UR5, URZ ;  /* 0x000000ff00057c82 */ /* 0x000fd20008000000 */
.L_x_51:
[----:B------:R-:W-:Y:S02]  /*29f0*/  LEA R2, R8, UR6, 0x3 ;  /* 0x0000000608027c11 */ /* 0x000fe4000f8e18ff */
[----:B------:R-:W-:-:S03]  /*2a00*/  SHF.L.U32 R4, R9, 0x1f, RZ ;  /* 0x0000001f09047819 */ /* 0x000fc600000006ff */
[----:B------:R-:W-:Y:S01]  /*2a10*/  VIADD R5, R2, 0x100 ;  /* 0x0000010002057836 */ /* 0x000fe20000000000 */
[----:B------:R-:W2:Y:S02]  /*2a20*/  SYNCS.PHASECHK.TRANS64.TRYWAIT P0, [R2+URZ+0xf0], R4 ;  /* 0x0000f004020075a7 */ /* 0x000ea400080011ff */
[----:B--2---:R-:W-:Y:S05]  /*2a30*/  @!P0 BRA `(.L_x_48) ;  /* 0x0000005c005c8947 */ /* 0x004fea0003800000 */
.L_x_148:
[----:B------:R-:W-:Y:S01]  /*2a40*/  ULEA UR4, UR5, UR6, 0x3 ;  /* 0x0000000605047291 */ /* 0x000fe2000f8e18ff */
[----:B--2---:R-:W-:Y:S01]  /*2a50*/  PRMT R2, RZ, 0x654, R5 ;  /* 0x00000654ff027816 */ /* 0x004fe20000000005 */
[----:B------:R-:W-:Y:S01]  /*2a60*/  @!P2 IMAD.MOV.U32 R4, RZ, RZ, 0x10 ;  /* 0x00000010ff04a424 */ /* 0x000fe200078e00ff */
[----:B------:R-:W-:Y:S01]  /*2a70*/  SHF.L.U32 R5, R12, 0x1f, RZ ;  /* 0x0000001f0c057819 */ /* 0x000fe200000006ff */
[----:B------:R-:W-:Y:S01]  /*2a80*/  UIADD3 UR7, UPT, UPT, UR4, 0x90, URZ ;  /* 0x0000009004077890 */ /* 0x000fe2000fffe0ff */
[----:B------:R2:W-:Y:S05]  /*2a90*/  SYNCS.ARRIVE.TRANS64.RED.A1T0 RZ, [R2+URZ], RZ ;  /* 0x000000ff02ff79a7 */ /* 0x0005ea00081004ff */
[----:B------:R-:W-:Y:S01]  /*2aa0*/  IMAD.U32 R6, RZ, RZ, UR7 ;  /* 0x00000007ff067e24 */ /* 0x000fe2000f8e00ff */
[----:B------:R-:W3:Y:S04]  /*2ab0*/  SYNCS.PHASECHK.TRANS64.TRYWAIT P0, [UR4+0xa0], R5 ;  /* 0x0000a005ff0075a7 */ /* 0x000ee80008001104 */
[----:B------:R-:W-:Y:S01]  /*2ac0*/  PRMT R6, R0, 0x654, R6 ;  /* 0x0000065400067816 */ /* 0x000fe20000000006 */
[----:B--23--:R-:W-:Y:S06]  /*2ad0*/  @!P0 BRA `(.L_x_49) ;  /* 0x0000005c00488947 */ /* 0x00cfec0003800000 */
.L_x_150:
[----:B------:R-:W-:Y:S01]  /*2ae0*/  ULEA UR8, UR5, UR6, 0x4 ;  /* 0x0000000605087291 */ /* 0x000fe2000f8e20ff */
[----:B------:R-:W-:Y:S01]  /*2af0*/  SEL R3, R6, R3, !P2 ;  /* 0x0000000306037207 */ /* 0x000fe20005000000 */
[----:B------:R-:W-:Y:S01]  /*2b00*/  UIADD3 UR9, UPT, UPT, UR4, 0x90, URZ ;  /* 0x0000009004097890 */ /* 0x000fe2000fffe0ff */
[----:B--2---:R-:W-:Y:S01]  /*2b10*/  LEA R2, R11, UR6, 0x3 ;  /* 0x000000060b027c11 */ /* 0x004fe2000f8e18ff */
[----:B------:R-:W-:Y:S01]  /*2b20*/  UIADD3 UR8, UPT, UPT, UR8, 0x120, URZ ;  /* 0x0000012008087890 */ /* 0x000fe2000fffe0ff */
[----:B------:R2:W-:Y:S01]  /*2b30*/  @!P2 SYNCS.ARRIVE.TRANS64.RED RZ, [R3+URZ], R4 ;  /* 0x0000000403ffa9a7 */ /* 0x0005e200080004ff */
[----:B------:R-:W-:Y:S01]  /*2b40*/  UIADD3 UR4, UPT, UPT, UR5, 0x1, URZ ;  /* 0x0000000105047890 */ /* 0x000fe2000fffe0ff */
[----:B------:R-:W-:-:S03]  /*2b50*/  VIADD R8, R8, 0x1 ;  /* 0x0000000108087836 */ /* 0x000fc60000000000 */
[----:B------:R-:W-:Y:S02]  /*2b60*/  UISETP.NE.AND UP0, UPT, UR4, 0x2, UPT ;  /* 0x000000020400788c */ /* 0x000fe4000bf05270 */
[----:B------:R-:W-:Y:S01]  /*2b70*/  ISETP.NE.AND P0, PT, R8, 0x2, PT ;  /* 0x000000020800780c */ /* 0x000fe20003f05270 */
[----:B------:R-:W-:Y:S06]  /*2b80*/  UGETNEXTWORKID.BROADCAST [UR8], [UR9] ;  /* 0x00000000080073ca */ /* 0x000fec0008000100 */
[----:B------:R-:W-:Y:S02]  /*2b90*/  USEL UR7, URZ, 0x1, UP0 ;  /* 0x00000001ff077887 */ /* 0x000fe40008000000 */
[----:B------:R-:W-:-:S04]  /*2ba0*/  USEL UR5, UR4, URZ, UP0 ;  /* 0x000000ff04057287 */ /* 0x000fc80008000000 */
[----:B------:R-:W-:Y:S02]  /*2bb0*/  LOP3.LUT R12, R12, UR7, RZ, 0x3c, !PT ;  /* 0x000000070c0c7c12 */ /* 0x000fe4000f8e3cff */
[----:B--2---:R-:W-:-:S04]  /*2bc0*/  SHF.L.U32 R4, R10, 0x1f, RZ ;  /* 0x0000001f0a047819 */ /* 0x004fc800000006ff */
[----:B------:R-:W2:Y:S02]  /*2bd0*/  SYNCS.PHASECHK.TRANS64.TRYWAIT P1, [R2+URZ+0x90], R4 ;  /* 0x00009004020075a7 */ /* 0x000ea400080211ff */
[----:B--2---:R-:W-:Y:S05]  /*2be0*/  @!P1 BRA `(.L_x_50) ;  /* 0x0000005c001c9947 */ /* 0x004fea0003800000 */
.L_x_151:
[C---:B--2---:R-:W-:Y:S01]  /*2bf0*/  LEA R4, R11.reuse, UR6, 0x4 ;  /* 0x000000060b047c11 */ /* 0x044fe2000f8e20ff */
[----:B------:R-:W-:Y:S01]  /*2c00*/  VIADD R2, R2, 0xa0 ;  /* 0x000000a002027836 */ /* 0x000fe20000000000 */
[----:B------:R-:W-:Y:S01]  /*2c10*/  SEL R8, R8, RZ, P0 ;  /* 0x000000ff08087207 */ /* 0x000fe20000000000 */
[----:B------:R-:W-:-:S03]  /*2c20*/  VIADD R11, R11, 0x1 ;  /* 0x000000010b0b7836 */ /* 0x000fc60000000000 */
[----:B------:R-:W2:Y:S01]  /*2c30*/  LDS.128 R4, [R4+0x120] ;  /* 0x0001200004047984 */ /* 0x000ea20000000c00 */
[----:B------:R-:W-:Y:S02]  /*2c40*/  PRMT R2, RZ, 0x654, R2 ;  /* 0x00000654ff027816 */ /* 0x000fe40000000002 */
[C---:B------:R-:W-:Y:S01]  /*2c50*/  ISETP.NE.AND P1, PT, R11.reuse, 0x2, PT ;  /* 0x000000020b00780c */ /* 0x040fe20003f25270 */
[----:B------:R-:W-:Y:S01]  /*2c60*/  @!PT LDS RZ, [RZ] ;  /* 0x00000000fffff984 */ /* 0x000fe20000000800 */
[----:B------:R-:W-:Y:S01]  /*2c70*/  @!PT LDS RZ, [RZ] ;  /* 0x00000000fffff984 */ /* 0x000fe20000000800 */
[----:B------:R-:W-:Y:S01]  /*2c80*/  @!PT LDS RZ, [RZ] ;  /* 0x00000000fffff984 */ /* 0x000fe20000000800 */
[----:B------:R-:W-:Y:S01]  /*2c90*/  @!PT LDS RZ, [RZ] ;  /* 0x00000000fffff984 */ /* 0x000fe20000000800 */
[----:B------:R3:W-:Y:S06]  /*2ca0*/  MEMBAR.ALL.CTA ;  /* 0x0000000000007992 */ /* 0x0007ec0000008000 */
[----:B---3--:R-:W3:Y:S01]  /*2cb0*/  FENCE.VIEW.ASYNC.S ;  /* 0x00000000000073c6 */ /* 0x008ee20000000000 */
[----:B------:R-:W-:Y:S01]  /*2cc0*/  SEL R11, R11, RZ, P1 ;  /* 0x000000ff0b0b7207 */ /* 0x000fe20000800000 */
[----:B---3--:R3:W-:Y:S01]  /*2cd0*/  SYNCS.ARRIVE.TRANS64.RED.A1T0 RZ, [R2+URZ], RZ ;  /* 0x000000ff02ff79a7 */ /* 0x0087e200081004ff */
[----:B--2---:R-:W-:-:S02]  /*2ce0*/  LOP3.LUT P3, RZ, R6, 0x1, RZ, 0xc0, !PT ;  /* 0x0000000106ff7812 */ /* 0x004fc4000786c0ff */
[----:B------:R-:W-:-:S04]  /*2cf0*/  SEL R4, RZ, 0x1, P1 ;  /* 0x00000001ff047807 */ /* 0x000fc80000800000 */
[----:B------:R-:W-:Y:S02]  /*2d00*/  LOP3.LUT R10, R10, R4, RZ, 0x3c, !PT ;  /* 0x000000040a0a7212 */ /* 0x000fe400078e3cff */
[----:B---3--:R-:W-:-:S04]  /*2d10*/  SEL R2, RZ, 0x1, P0 ;  /* 0x00000001ff027807 */ /* 0x008fc80000000000 */
[----:B------:R-:W-:Y:S01]  /*2d20*/  LOP3.LUT R9, R9, R2, RZ, 0x3c, !PT ;  /* 0x0000000209097212 */ /* 0x000fe200078e3cff */
[----:B------:R-:W-:Y:S06]  /*2d30*/  @P3 BRA `(.L_x_51) ;  /* 0xfffffffc002c3947 */ /* 0x000fec000383ffff */
[----:B------:R-:W-:Y:S01]  /*2d40*/  ULEA UR4, UR5, UR6, 0x3 ;  /* 0x0000000605047291 */ /* 0x000fe2000f8e18ff */
[----:B------:R-:W-:-:S08]  /*2d50*/  SHF.L.U32 R2, R12, 0x1f, RZ ;  /* 0x0000001f0c027819 */ /* 0x000fd000000006ff */
[----:B------:R-:W2:Y:S02]  /*2d60*/  SYNCS.PHASECHK.TRANS64 P0, [UR4+0xa0], R2 ;  /* 0x0000a002ff0075a7 */ /* 0x000ea40008001004 */
[----:B--2---:R-:W-:Y:S05]  /*2d70*/  @P0 BRA `(.L_x_52) ;  /* 0x0000000000080947 */ /* 0x004fea0003800000 */
[----:B------:R-:W2:Y:S02]  /*2d80*/  SYNCS.PHASECHK.TRANS64.TRYWAIT P0, [UR4+0xa0], R2 ;  /* 0x0000a002ff0075a7 */ /* 0x000ea40008001104 */
[----:B--2---:R-:W-:Y:S05]  /*2d90*/  @!P0 BRA `(.L_x_53) ;  /* 0x0000005800c48947 */ /* 0x004fea0003800000 */
.L_x_52:
[----:B------:R-:W-:-:S04]  /*2da0*/  UIADD3 UR7, UPT, UPT, UR5, 0x1, URZ ;  /* 0x0000000105077890 */ /* 0x000fc8000fffe0ff */
[----:B------:R-:W-:-:S04]  /*2db0*/  UISETP.NE.AND UP0, UPT, UR7, 0x2, UPT ;  /* 0x000000020700788c */ /* 0x000fc8000bf05270 */
[----:B------:R-:W-:Y:S02]  /*2dc0*/  USEL UR8, URZ, 0x1, UP0 ;  /* 0x00000001ff087887 */ /* 0x000fe40008000000 */
[----:B------:R-:W-:-:S04]  /*2dd0*/  USEL UR7, UR7, URZ, UP0 ;  /* 0x000000ff07077287 */ /* 0x000fc80008000000 */
[----:B------:R-:W-:Y:S01]  /*2de0*/  ULEA UR7, UR7, UR6, 0x3 ;  /* 0x0000000607077291 */ /* 0x000fe2000f8e18ff */
[----:B--2---:R-:W-:-:S04]  /*2df0*/  LOP3.LUT R2, R12, UR8, RZ, 0x3c, !PT ;  /* 0x000000080c027c12 */ /* 0x004fc8000f8e3cff */
[----:B------:R-:W-:-:S04]  /*2e00*/  SHF.L.U32 R0, R2, 0x1f, RZ ;  /* 0x0000001f02007819 */ /* 0x000fc800000006ff */
[----:B------:R-:W2:Y:S02]  /*2e10*/  SYNCS.PHASECHK.TRANS64 P0, [UR7+0xa0], R0 ;  /* 0x0000a000ff0075a7 */ /* 0x000ea40008001007 */
[----:B-12---:R-:W-:Y:S05]  /*2e20*/  @P0 EXIT ;  /* 0x000000000000094d */ /* 0x006fea0003800000 */
[----:B------:R-:W-:Y:S02]  /*2e30*/  SHF.L.U32 R2, R2, 0x1f, RZ ;  /* 0x0000001f02027819 */ /* 0x000fe400000006ff */
[----:B------:R-:W-:-:S07]  /*2e40*/  MOV R0, UR7 ;  /* 0x0000000700007c02 */ /* 0x000fce0008000f00 */
.L_x_54:
[----:B-1----:R1:W2:Y:S02]  /*2e50*/  SYNCS.PHASECHK.TRANS64.TRYWAIT P0, [R0+URZ+0xa0], R2 ;  /* 0x0000a002000075a7 */ /* 0x0022a400080011ff */
[----:B--2---:R-:W-:Y:S05]  /*2e60*/  @!P0 NANOSLEEP.SYNCS 0x989680 ;  /* 0x009896800000895d */ /* 0x004fea0003900000 */
[----:B------:R-:W2:Y:S02]  /*2e70*/  @!P0 SYNCS.PHASECHK.TRANS64 P0, [R0+URZ+0xa0], R2 ;  /* 0x0000a002000085a7 */ /* 0x000ea400080010ff */
[----:B--2---:R-:W-:Y:S05]  /*2e80*/  @P0 EXIT ;  /* 0x000000000000094d */ /* 0x004fea0003800000 */
[----:B------:R-:W-:Y:S05]  /*2e90*/  BRA `(.L_x_54) ;  /* 0xfffffffc00ec7947 */ /* 0x000fea000383ffff */
.L_x_47:
[----:B------:R-:W-:Y:S05]  /*2ea0*/  BRA.U UP4, `(.L_x_55) ;  /* 0x0000000d04a07547 */ /* 0x000fea000b800000 */
[----:B------:R-:W2:Y:S01]  /*2eb0*/  S2UR UR7, SR_CgaCtaId ;  /* 0x00000000000779c3 */ /* 0x000ea20000008800 */
[----:B------:R-:W-:Y:S01]  /*2ec0*/  UMOV UR4, 0x40 ;  /* 0x0000004000047882 */ /* 0x000fe20000000000 */
[----:B------:R-:W-:Y:S01]  /*2ed0*/  NOP ;  /* 0x0000000000007918 */ /* 0x000fe20000000000 */
[----:B------:R-:W-:Y:S01]  /*2ee0*/  UMOV UR6, 0x400 ;  /* 0x0000040000067882 */ /* 0x000fe20000000000 */
[----:B--2---:R-:W-:Y:S02]  /*2ef0*/  ULEA UR5, UR7, UR4, 0x18 ;  /* 0x0000000407057291 */ /* 0x004fe4000f8ec0ff */
[----:B------:R-:W-:-:S07]  /*2f00*/  ULEA UR6, UR7, UR6, 0x18 ;  /* 0x0000000607067291 */ /* 0x000fce000f8ec0ff */
[----:B------:R-:W2:Y:S02]  /*2f10*/  LDS.U8 R0, [UR5+0x1c] ;  /* 0x00001c05ff007984 */ /* 0x000ea40008000000 */
[----:B--2---:R-:W-:-:S13]  /*2f20*/  ISETP.NE.AND P0, PT, R0, RZ, PT ;  /* 0x000000ff0000720c */ /* 0x004fda0003f05270 */
[----:B------:R-:W-:Y:S05]  /*2f30*/  @P0 BRA `(.L_x_56) ;  /* 0x0000000000580947 */ /* 0x000fea0003800000 */
[----:B------:R-:W-:-:S13]  /*2f40*/  ELECT P0, URZ, PT ;  /* 0x0000000000ff782f */ /* 0x000fda0003800000 */
[----:B------:R-:W-:Y:S05]  /*2f50*/  @!P0 BRA `(.L_x_57) ;  /* 0x0000000000608947 */ /* 0x000fea0003800000 */
[----:B------:R-:W-:Y:S01]  /*2f60*/  UMOV UR4, 0x10 ;  /* 0x0000001000047882 */ /* 0x000fe20000000000 */
[----:B------:R-:W-:Y:S01]  /*2f70*/  HFMA2 R0, -RZ, RZ, 0, 5.9604644775390625e-08 ;  /* 0x00000001ff007431 */ /* 0x000fe200000001ff */
[----:B------:R-:W-:-:S03]  /*2f80*/  MOV R3, 0xffff ;  /* 0x0000ffff00037802 */ /* 0x000fc60000000f00 */
[----:B------:R-:W-:Y:S04]  /*2f90*/  DEPBAR.LE SB2, 0x36 ;  /* 0x0000ad800000791a */ /* 0x000fe80000000000 */
[----:B------:R-:W2:Y:S02]  /*2fa0*/  UTCATOMSWS.FIND_AND_SET.ALIGN UP0, UR4, UR4 ;  /* 0x00000004000475e3 */ /* 0x000ea40008000800 */
[----:B--2---:R-:W-:Y:S01]  /*2fb0*/  MOV R4, UR4 ;  /* 0x0000000400047c02 */ /* 0x004fe20008000f00 */
[----:B------:R-:W-:Y:S06]  /*2fc0*/  BRA.U UP0, `(.L_x_58) ;  /* 0x0000000100187547 */ /* 0x000fec000b800000 */
.L_x_59:
[----:B------:R-:W-:Y:S05]  /*2fd0*/  NANOSLEEP 0x64 ;  /* 0x000000640000795d */ /* 0x000fea0003800000 */
[----:B------:R-:W-:-:S05]  /*2fe0*/  UMOV UR4, 0x10 ;  /* 0x0000001000047882 */ /* 0x000fca0000000000 */
[----:B------:R-:W-:Y:S04]  /*2ff0*/  DEPBAR.LE SB2, 0x36 ;  /* 0x0000ad800000791a */ /* 0x000fe80000000000 */
[----:B------:R-:W2:Y:S02]  /*3000*/  UTCATOMSWS.FIND_AND_SET.ALIGN UP0, UR4, UR4 ;  /* 0x00000004000475e3 */ /* 0x000ea40008000800 */
[----:B--2---:R-:W-:Y:S01]  /*3010*/  MOV R4, UR4 ;  /* 0x0000000400047c02 */ /* 0x004fe20008000f00 */
[----:B------:R-:W-:Y:S05]  /*3020*/  BRA.U !UP0, `(.L_x_59) ;  /* 0xfffffffd08e87547 */ /* 0x000fea000b83ffff */
.L_x_58:
[-C--:B------:R-:W-:Y:S02]  /*3030*/  SHF.L.U32 R3, R3, R4.reuse, RZ ;  /* 0x0000000403037219 */ /* 0x080fe400000006ff */
[----:B------:R-:W-:Y:S01]  /*3040*/  SHF.L.U32 R0, R0, R4, RZ ;  /* 0x0000000400007219 */ /* 0x000fe200000006ff */
[----:B------:R-:W-:Y:S02]  /*3050*/  IMAD.SHL.U32 R4, R4, 0x20, RZ ;  /* 0x0000002004047824 */ /* 0x000fe400078e00ff */
[----:B------:R2:W-:Y:S04]  /*3060*/  ATOMS.OR RZ, [UR5+0x14], R3 ;  /* 0x00001403ffff798c */ /* 0x0005e8000b000005 */
[----:B------:R2:W-:Y:S04]  /*3070*/  ATOMS.OR RZ, [UR5+0x18], R0 ;  /* 0x00001800ffff798c */ /* 0x0005e8000b000005 */
[----:B------:R2:W-:Y:S01]  /*3080*/  STS [UR6+0x140], R4 ;  /* 0x00014004ff007988 */ /* 0x0005e20008000806 */
[----:B------:R-:W-:Y:S05]  /*3090*/  BRA `(.L_x_57) ;  /* 0x0000000000107947 */ /* 0x000fea0003800000 */
.L_x_56:
[----:B------:R-:W-:Y:S02]  /*30a0*/  MOV R0, 0xffffffff ;  /* 0xffffffff00007802 */ /* 0x000fe40000000f00 */
[----:B------:R-:W-:-:S03]  /*30b0*/  MOV R4, 0x30e0 ;  /* 0x000030e000047802 */ /* 0x000fc60000000f00 */
[----:B------:R2:W-:Y:S04]  /*30c0*/  STS [UR6+0x140], R0 ;  /* 0x00014000ff007988 */ /* 0x0005e80008000806 */
[----:B-12--5:R-:W-:Y:S05]  /*30d0*/  CALL.REL.NOINC `($__internal_1_$__cuda_sm10x_tcgen05_guardrail_trap_phase_invalid_during_alloc) ;  /* 0x00000060000c7944 */ /* 0x026fea0003c00000 */
.L_x_57:
[----:B------:R-:W-:Y:S05]  /*30e0*/  WARPSYNC.ALL ;  /* 0x0000000000007948 */ /* 0x000fea0003800000 */
[----:B------:R-:W3:Y:S01]  /*30f0*/  S2UR UR4, SR_CgaCtaId ;  /* 0x00000000000479c3 */ /* 0x000ee20000008800 */
[----:B------:R-:W-:Y:S01]  /*3100*/  UMOV UR17, 0x400 ;  /* 0x0000040000117882 */ /* 0x000fe20000000000 */
[----:B------:R-:W-:-:S06]  /*3110*/  NOP ;  /* 0x0000000000007918 */ /* 0x000fcc0000000000 */
[----:B------:R-:W-:Y:S06]  /*3120*/  BAR.ARV 0x6, 0xa0 ;  /* 0x0182800000007b1d */ /* 0x000fec0000002000 */
[----:B------:R-:W4:Y:S01]  /*3130*/  LDCU UR5, c[0x0][0x38c] ;  /* 0x00007180ff0577ac */ /* 0x000f220008000800 */
[----:B------:R-:W-:Y:S01]  /*3140*/  LOP3.LUT R2, R2, 0xffff, RZ, 0xc0, !PT ;  /* 0x0000ffff02027812 */ /* 0x000fe200078ec0ff */
[----:B------:R-:W-:Y:S01]  /*3150*/  IMAD.MOV.U32 R11, RZ, RZ, 0x1 ;  /* 0x00000001ff0b7424 */ /* 0x000fe200078e00ff */
[----:B------:R-:W-:Y:S01]  /*3160*/  CS2R R8, SRZ ;  /* 0x0000000000087805 */ /* 0x000fe2000001ff00 */
[----:B------:R-:W1:Y:S01]  /*3170*/  LDCU UR8, c[0x0][0x38c] ;  /* 0x00007180ff0877ac */ /* 0x000e620008000800 */
[----:B------:R-:W-:Y:S01]  /*3180*/  R2UR UR19, R2 ;  /* 0x00000000021372ca */ /* 0x000fe200000e0000 */
[----:B------:R-:W-:Y:S01]  /*3190*/  IMAD.MOV.U32 R10, RZ, RZ, RZ ;  /* 0x000000ffff0a7224 */ /* 0x000fe200078e00ff */
[----:B------:R-:W-:Y:S01]  /*31a0*/  UMOV UR22, URZ ;  /* 0x000000ff00167c82 */ /* 0x000fe20008000000 */
[----:B------:R-:W-:Y:S01]  /*31b0*/  UMOV UR14, URZ ;  /* 0x000000ff000e7c82 */ /* 0x000fe20008000000 */
[----:B---3--:R-:W-:Y:S01]  /*31c0*/  ULEA UR17, UR4, UR17, 0x18 ;  /* 0x0000001104117291 */ /* 0x008fe2000f8ec0ff */
[----:B------:R-:W-:Y:S01]  /*31d0*/  UMOV UR26, 0x0 ;  /* 0x00000000001a7882 */ /* 0x000fe20000000000 */
[----:B------:R-:W-:-:S02]  /*31e0*/  UMOV UR27, 0x4200490 ;  /* 0x04200490001b7882 */ /* 0x000fc40000000000 */
[----:B------:R-:W-:Y:S02]  /*31f0*/  UIADD3 UR6, UPT, UPT, UR17, 0x4400, URZ ;  /* 0x0000440011067890 */ /* 0x000fe4000fffe0ff */
[----:B------:R-:W-:Y:S02]  /*3200*/  UIADD3 UR7, UPT, UPT, UR17, 0x8400, URZ ;  /* 0x0000840011077890 */ /* 0x000fe4000fffe0ff */
[----:B----4-:R-:W-:Y:S01]  /*3210*/  UIADD3 UR5, UPT, UPT, UR5, 0x1f, URZ ;  /* 0x0000001f05057890 */ /* 0x010fe2000fffe0ff */
[----:B--2---:R-:W2:Y:S01]  /*3220*/  LDS R0, [UR17+0x140] ;  /* 0x00014011ff007984 */ /* 0x004ea20008000800 */
[----:B------:R-:W-:Y:S02]  /*3230*/  USHF.R.U32.HI UR6, URZ, 0x4, UR6 ;  /* 0x00000004ff067899 */ /* 0x000fe40008011606 */
[----:B------:R-:W-:Y:S02]  /*3240*/  USHF.R.S32.HI UR4, URZ, 0x1f, UR5 ;  /* 0x0000001fff047899 */ /* 0x000fe40008011405 */
[----:B------:R-:W-:-:S02]  /*3250*/  ULOP3.LUT UR6, UR6, 0x3fff, URZ, 0xc0, !UPT ;  /* 0x00003fff06067892 */ /* 0x000fc4000f8ec0ff */
[----:B------:R-:W-:Y:S02]  /*3260*/  ULEA.HI UR4, UR4, UR5, URZ, 0x5 ;  /* 0x0000000504047291 */ /* 0x000fe4000f8f28ff */
[----:B------:R-:W-:Y:S02]  /*3270*/  USHF.R.U32.HI UR5, URZ, 0x4, UR7 ;  /* 0x00000004ff057899 */ /* 0x000fe40008011607 */
[----:B------:R-:W-:Y:S02]  /*3280*/  USHF.R.S32.HI UR28, URZ, 0x5, UR4 ;  /* 0x00000005ff1c7899 */ /* 0x000fe40008011404 */
[----:B------:R-:W-:Y:S02]  /*3290*/  ULOP3.LUT UR5, UR5, 0x3fff, URZ, 0xc0, !UPT ;  /* 0x00003fff05057892 */ /* 0x000fe4000f8ec0ff */
[----:B------:R-:W-:Y:S02]  /*32a0*/  UISETP.LT.AND UP0, UPT, UR28, 0x1, UPT ;  /* 0x000000011c00788c */ /* 0x000fe4000bf01270 */
[----:B------:R-:W-:-:S02]  /*32b0*/  ULOP3.LUT UR20, UR6, 0x10000, URZ, 0xfc, !UPT ;  /* 0x0001000006147892 */ /* 0x000fc4000f8efcff */
[----:B------:R-:W-:Y:S02]  /*32c0*/  USEL UR29, UR28, 0x1, !UP0 ;  /* 0x000000011c1d7887 */ /* 0x000fe4000c000000 */
[----:B------:R-:W-:Y:S02]  /*32d0*/  ULOP3.LUT UR21, UR5, 0x10000, URZ, 0xfc, !UPT ;  /* 0x0001000005157892 */ /* 0x000fe4000f8efcff */
[----:B------:R-:W-:Y:S02]  /*32e0*/  UIADD3 UR29, UPT, UPT, -UR29, URZ, URZ ;  /* 0x000000ff1d1d7290 */ /* 0x000fe4000fffe1ff */
[----:B-1----:R-:W-:Y:S01]  /*32f0*/  UISETP.GE.AND UP4, UPT, UR8, 0x1, UPT ;  /* 0x000000010800788c */ /* 0x002fe2000bf86270 */
[----:B------:R-:W-:Y:S01]  /*3300*/  UMOV UR24, 0x0 ;  /* 0x0000000000187882 */ /* 0x000fe20000000000 */
[----:B------:R-:W-:Y:S01]  /*3310*/  UMOV UR25, 0x4200490 ;  /* 0x0420049000197882 */ /* 0x000fe20000000000 */
[----:B--2---:R-:W-:-:S15]  /*3320*/  R2UR UR30, R0 ;  /* 0x00000000001e72ca */ /* 0x004fde00000e0000 */
.L_x_66:
[----:B------:R-:W-:Y:S02]  /*3330*/  LEA R0, R10, UR17, 0x3 ;  /* 0x000000110a007c11 */ /* 0x000fe4000f8e18ff */
[----:B------:R-:W-:Y:S02]  /*3340*/  SHF.L.U32 R2, R9, 0x1f, RZ ;  /* 0x0000001f09027819 */ /* 0x000fe400000006ff */
[----:B------:R-:W-:Y:S01]  /*3350*/  PLOP3.LUT P0, PT, PT, PT, UP4, 0x80, 0x8 ;  /* 0x000000000008781c */ /* 0x000fe20003f0f048 */
[----:B------:R-:W-:Y:S01]  /*3360*/  VIADD R3, R0, 0xa0 ;  /* 0x000000a000037836 */ /* 0x000fe20000000000 */
[----:B-1----:R-:W1:Y:S02]  /*3370*/  SYNCS.PHASECHK.TRANS64.TRYWAIT P1, [R0+URZ+0x90], R2 ;  /* 0x00009002000075a7 */ /* 0x002e6400080211ff */
[----:B-1-3--:R-:W-:Y:S09]  /*3380*/  @!P1 BRA `(.L_x_60) ;  /* 0x0000005400609947 */ /* 0x00aff20003800000 */
.L_x_153:
[----:B------:R-:W-:Y:S01]  /*3390*/  LEA R4, R10, UR17, 0x4 ;  /* 0x000000110a047c11 */ /* 0x000fe2000f8e20ff */
[----:B------:R-:W-:Y:S01]  /*33a0*/  @UP4 ULEA UR4, UR14, UR17, 0x3 ;  /* 0x000000110e044291 */ /* 0x000fe2000f8e18ff */
[----:B------:R-:W-:Y:S01]  /*33b0*/  PLOP3.LUT P2, PT, PT, PT, PT, 0x80, 0x8 ;  /* 0x000000000008781c */ /* 0x000fe20003f4f070 */
[----:B------:R-:W-:Y:S01]  /*33c0*/  ULEA UR23, UR22, UR17, 0x3 ;  /* 0x0000001116177291 */ /* 0x000fe2000f8e18ff */
[----:B------:R-:W-:Y:S02]  /*33d0*/  PRMT R3, RZ, 0x654, R3 ;  /* 0x00000654ff037816 */ /* 0x000fe40000000003 */
[----:B------:R-:W2:Y:S01]  /*33e0*/  LDS.128 R4, [R4+0x120] ;  /* 0x0001200004047984 */ /* 0x000ea20000000c00 */
[----:B-1----:R-:W-:Y:S02]  /*33f0*/  @P0 SHF.L.U32 R2, R8, 0x1f, RZ ;  /* 0x0000001f08020819 */ /* 0x002fe400000006ff */
[----:B------:R-:W-:Y:S01]  /*3400*/  SHF.L.U32 R0, R11, 0x1f, RZ ;  /* 0x0000001f0b007819 */ /* 0x000fe200000006ff */
[----:B------:R-:W-:Y:S01]  /*3410*/  @!PT LDS RZ, [RZ] ;  /* 0x00000000fffff984 */ /* 0x000fe20000000800 */
[----:B------:R-:W-:Y:S01]  /*3420*/  @!PT LDS RZ, [RZ] ;  /* 0x00000000fffff984 */ /* 0x000fe20000000800 */
[----:B------:R-:W-:Y:S01]  /*3430*/  @!PT LDS RZ, [RZ] ;  /* 0x00000000fffff984 */ /* 0x000fe20000000800 */
[----:B------:R-:W-:Y:S01]  /*3440*/  @!PT LDS RZ, [RZ] ;  /* 0x00000000fffff984 */ /* 0x000fe20000000800 */
[----:B------:R1:W-:Y:S06]  /*3450*/  MEMBAR.ALL.CTA ;  /* 0x0000000000007992 */ /* 0x0003ec0000008000 */
[----:B-1----:R-:W1:Y:S02]  /*3460*/  FENCE.VIEW.ASYNC.S ;  /* 0x00000000000073c6 */ /* 0x002e640000000000 */
[----:B-1----:R1:W-:Y:S01]  /*3470*/  SYNCS.ARRIVE.TRANS64.RED.A1T0 RZ, [R3+URZ], RZ ;  /* 0x000000ff03ff79a7 */ /* 0x0023e200081004ff */
[----:B------:R1:W3:Y:S01]  /*3480*/  @P0 SYNCS.PHASECHK.TRANS64.TRYWAIT P2, [UR4], R2 ;  /* 0x00000002ff0005a7 */ /* 0x0002e20008041104 */
[----:B------:R-:W-:Y:S01]  /*3490*/  ULEA.HI UR4, UR22, UR22, URZ, 0x1 ;  /* 0x0000001616047291 */ /* 0x000fe2000f8f08ff */
[----:B--2---:R-:W-:-:S03]  /*34a0*/  LOP3.LUT P1, RZ, R6, 0x1, RZ, 0xc0, !PT ;  /* 0x0000000106ff7812 */ /* 0x004fc6000782c0ff */
[----:B------:R-:W-:Y:S02]  /*34b0*/  USHF.L.U32 UR18, UR4, 0x6, URZ ;  /* 0x0000000604127899 */ /* 0x000fe400080006ff */
[----:B------:R-:W-:Y:S02]  /*34c0*/  ULOP3.LUT UR4, UR4, 0xffe, URZ, 0xc0, !UPT ;  /* 0x00000ffe04047892 */ /* 0x000fe4000f8ec0ff */
[----:B------:R-:W-:Y:S02]  /*34d0*/  ULOP3.LUT UR18, UR18, 0xffffff80, URZ, 0xc0, !UPT ;  /* 0xffffff8012127892 */ /* 0x000fe4000f8ec0ff */
[----:B------:R-:W-:Y:S02]  /*34e0*/  UIADD3 UR4, UPT, UPT, -UR4, UR22, URZ ;  /* 0x0000001604047290 */ /* 0x000fe4000fffe1ff */
[----:B------:R-:W-:Y:S01]  /*34f0*/  UIADD3 UR18, UPT, UPT, UR30, UR18, URZ ;  /* 0x000000121e127290 */ /* 0x000fe2000fffe0ff */
[----:B------:R-:W2:Y:S03]  /*3500*/  SYNCS.PHASECHK.TRANS64.TRYWAIT P0, [UR23+0xd0], R0 ;  /* 0x0000d000ff0075a7 */ /* 0x000ea60008001117 */
[----:B------:R-:W-:Y:S01]  /*3510*/  ULEA UR18, UR4, UR18, 0x14 ;  /* 0x0000001204127291 */ /* 0x000fe2000f8ea0ff */
[----:B-123--:R-:W-:Y:S11]  /*3520*/  @!P0 BRA `(.L_x_61) ;  /* 0x00000054000c8947 */ /* 0x00eff60003800000 */
.L_x_155:
[----:B------:R-:W-:Y:S01]  /*3530*/  IADD3 R10, PT, PT, R10, 0x1, RZ ;  /* 0x000000010a0a7810 */ /* 0x000fe20007ffe0ff */
[----:B------:R-:W-:Y:S06]  /*3540*/  BRA.U !UP4, `(.L_x_62) ;  /* 0x000000010c987547 */ /* 0x000fec000b800000 */
[----:B------:R-:W-:Y:S01]  /*3550*/  UPLOP3.LUT UP2, UPT, UPT, UPT, UPT, 0x40, 0x4 ;  /* 0x000000000004789c */ /* 0x000fe20003f4e870 */
[----:B------:R-:W-:Y:S01]  /*3560*/  UMOV UR16, UR29 ;  /* 0x0000001d00107c82 */ /* 0x000fe20008000000 */
[----:B------:R-:W-:Y:S01]  /*3570*/  UMOV UR15, UR28 ;  /* 0x0000001c000f7c82 */ /* 0x000fe20008000000 */
[----:B------:R-:W-:-:S08]  /*3580*/  UMOV UR6, UR14 ;  /* 0x0000000e00067c82 */ /* 0x000fd00008000000 */
.L_x_65:
[----:B------:R-:W-:Y:S02]  /*3590*/  UIADD3 UR16, UPT, UPT, UR16, 0x1, URZ ;  /* 0x0000000110107890 */ /* 0x000fe4000fffe0ff */
[----:B--2---:R-:W-:Y:S02]  /*35a0*/  ULEA UR5, UR6, UR17, 0x3 ;  /* 0x0000001106057291 */ /* 0x004fe4000f8e18ff */
[----:B------:R-:W-:Y:S01]  /*35b0*/  UISETP.NE.AND UP3, UPT, UR16, URZ, UPT ;  /* 0x000000ff1000728c */ /* 0x000fe2000bf65270 */
[----:B---3--:R-:W-:Y:S10]  /*35c0*/  @P2 BRA `(.L_x_63) ;  /* 0x00000000000c2947 */ /* 0x008ff40003800000 */
[----:B-1----:R-:W-:Y:S04]  /*35d0*/  SHF.L.U32 R2, R8, 0x1f, RZ ;  /* 0x0000001f08027819 */ /* 0x002fe800000006ff */
[----:B------:R-:W1:Y:S02]  /*35e0*/  SYNCS.PHASECHK.TRANS64.TRYWAIT P0, [UR5], R2 ;  /* 0x00000002ff0075a7 */ /* 0x000e640008001105 */
[----:B-1----:R-:W-:Y:S05]  /*35f0*/  @!P0 BRA `(.L_x_64) ;  /* 0x0000005000f08947 */ /* 0x002fea0003800000 */
.L_x_63:
[----:B------:R-:W-:Y:S01]  /*3600*/  UISETP.NE.AND UP0, UPT, UR15, 0x1, UPT ;  /* 0x000000010f00788c */ /* 0x000fe2000bf05270 */
[----:B------:R-:W-:Y:S01]  /*3610*/  PLOP3.LUT P2, PT, PT, PT, PT, 0x80, 0x8 ;  /* 0x000000000008781c */ /* 0x000fe20003f4f070 */
[----:B------:R-:W-:Y:S02]  /*3620*/  UIADD3 UR4, UPT, UPT, UR6, 0x1, URZ ;  /* 0x0000000106047890 */ /* 0x000fe4000fffe0ff */
[----:B------:R-:W-:Y:S02]  /*3630*/  ULEA UR12, UR6, UR21, 0x9 ;  /* 0x00000015060c7291 */ /* 0x000fe4000f8e48ff */
[----:B------:R-:W-:Y:S01]  /*3640*/  UISETP.NE.AND UP1, UPT, UR4, 0x4, UPT ;  /* 0x000000040400788c */ /* 0x000fe2000bf25270 */
[----:B------:R-:W-:Y:S01]  /*3650*/  PLOP3.LUT P0, PT, PT, PT, UP0, 0x80, 0x8 ;  /* 0x000000000008781c */ /* 0x000fe20003f0f008 */
[----:B------:R-:W-:Y:S02]  /*3660*/  UIADD3 UR10, UPT, UPT, UR12, 0x2, URZ ;  /* 0x000000020c0a7890 */ /* 0x000fe4000fffe0ff */
[----:B------:R-:W-:Y:S02]  /*3670*/  USEL UR7, URZ, 0x1, UP1 ;  /* 0x00000001ff077887 */ /* 0x000fe40008800000 */
[----:B------:R-:W-:Y:S02]  /*3680*/  USEL UR14, UR4, URZ, UP1 ;  /* 0x000000ff040e7287 */ /* 0x000fe40008800000 */
[----:B------:R-:W-:Y:S02]  /*3690*/  UIADD3 UR15, UPT, UPT, UR15, -0x1, URZ ;  /* 0xffffffff0f0f7890 */ /* 0x000fe4000fffe0ff */
[----:B------:R-:W-:Y:S01]  /*36a0*/  @UP0 ULEA UR4, UR14, UR17, 0x3 ;  /* 0x000000110e040291 */ /* 0x000fe2000f8e18ff */
[----:B------:R-:W-:Y:S01]  /*36b0*/  LOP3.LUT R8, R8, UR7, RZ, 0x3c, !PT ;  /* 0x0000000708087c12 */ /* 0x000fe2000f8e3cff */
[----:B------:R-:W-:Y:S01]  /*36c0*/  UIADD3 UR7, UPT, UPT, UR5, 0x20, URZ ;  /* 0x0000002005077890 */ /* 0x000fe2000fffe0ff */
[----:B------:R-:W-:Y:S02]  /*36d0*/  UMOV UR13, 0x80004020 ;  /* 0x80004020000d7882 */ /* 0x000fe40000000000 */
[----:B-1----:R-:W-:Y:S01]  /*36e0*/  @P0 SHF.L.U32 R0, R8, 0x1f, RZ ;  /* 0x0000001f08000819 */ /* 0x002fe200000006ff */
[----:B------:R-:W-:Y:S01]  /*36f0*/  UMOV UR5, 0x80004020 ;  /* 0x8000402000057882 */ /* 0x000fe20000000000 */
[----:B------:R-:W-:Y:S01]  /*3700*/  UMOV UR11, 0x80004020 ;  /* 0x80004020000b7882 */ /* 0x000fe20000000000 */
[----:B------:R-:W-:Y:S01]  /*3710*/  UMOV UR9, 0x80004020 ;  /* 0x8000402000097882 */ /* 0x000fe20000000000 */
[----:B------:R2:W3:Y:S01]  /*3720*/  @P0 SYNCS.PHASECHK.TRANS64.TRYWAIT P2, [UR4], R0 ;  /* 0x00000000ff0005a7 */ /* 0x0004e20008041104 */
[----:B------:R-:W-:Y:S03]  /*3730*/  ULEA UR4, UR6, UR20, 0x8 ;  /* 0x0000001406047291 */ /* 0x000fe6000f8e40ff */
[----:B------:R-:W-:Y:S01]  /*3740*/  UMOV UR6, UR14 ;  /* 0x0000000e00067c82 */ /* 0x000fe20008000000 */
[----:B------:R-:W-:Y:S05]  /*3750*/  UIADD3 UR8, UPT, UPT, UR4, 0x2, URZ ;  /* 0x0000000204087890 */ /* 0x000fea000fffe0ff */
[----:B------:R2:W-:Y:S01]  /*3760*/  UTCHMMA gdesc[UR4], gdesc[UR12], tmem[UR18], tmem[UR26], idesc[UR27], UP2 ;  /* 0x00ff1a0c040075ea */ /* 0x0005e20009000012 */
[----:B------:R-:W-:Y:S03]  /*3770*/  UPLOP3.LUT UP2, UPT, UPT, UPT, UPT, 0x80, 0x8 ;  /* 0x000000000008789c */ /* 0x000fe60003f4f070 */
[----:B------:R2:W-:Y:S01]  /*3780*/  UTCHMMA gdesc[UR8], gdesc[UR10], tmem[UR18], tmem[UR24], idesc[UR25], UPT ;  /* 0x00ff180a080075ea */ /* 0x0005e2000b800012 */
[----:B------:R2:W-:Y:S01]  /*3790*/  UTCBAR.MULTICAST [UR7], URZ, UR19 ;  /* 0x000000ff070073e9 */ /* 0x0005e20008000813 */
[----:B------:R-:W-:Y:S06]  /*37a0*/  BRA.U UP3, `(.L_x_65) ;  /* 0xfffffffd03787547 */ /* 0x000fec000b83ffff */
.L_x_62:
[----:B--2---:R-:W-:Y:S01]  /*37b0*/  UIADD3 UR4, UPT, UPT, UR22, 0x1, URZ ;  /* 0x0000000116047890 */ /* 0x004fe2000fffe0ff */
[C---:B------:R-:W-:Y:S01]  /*37c0*/  ISETP.NE.AND P0, PT, R10.reuse, 0x2, PT ;  /* 0x000000020a00780c */ /* 0x040fe20003f05270 */
[----:B------:R-:W-:Y:S02]  /*37d0*/  UIADD3 UR5, UPT, UPT, UR23, 0xb0, URZ ;  /* 0x000000b017057890 */ /* 0x000fe4000fffe0ff */
[----:B------:R-:W-:Y:S01]  /*37e0*/  UISETP.NE.AND UP0, UPT, UR4, 0x4, UPT ;  /* 0x000000040400788c */ /* 0x000fe2000bf05270 */
[----:B-1----:R-:W-:Y:S02]  /*37f0*/  SEL R0, RZ, 0x1, P0 ;  /* 0x00000001ff007807 */ /* 0x002fe40000000000 */
[----:B------:R-:W-:Y:S01]  /*3800*/  SEL R10, R10, RZ, P0 ;  /* 0x000000ff0a0a7207 */ /* 0x000fe20000000000 */
[----:B------:R-:W-:Y:S01]  /*3810*/  USEL UR6, URZ, 0x1, UP0 ;  /* 0x00000001ff067887 */ /* 0x000fe20008000000 */
[----:B------:R-:W-:Y:S01]  /*3820*/  LOP3.LUT R9, R9, R0, RZ, 0x3c, !PT ;  /* 0x0000000009097212 */ /* 0x000fe200078e3cff */
[----:B------:R-:W-:Y:S01]  /*3830*/  USEL UR22, UR4, URZ, UP0 ;  /* 0x000000ff04167287 */ /* 0x000fe20008000000 */
[----:B------:R1:W-:Y:S03]  /*3840*/  UTCBAR [UR5], URZ ;  /* 0x000000ff050073e9 */ /* 0x0003e600080000ff */
[----:B------:R-:W-:Y:S01]  /*3850*/  LOP3.LUT R11, R11, UR6, RZ, 0x3c, !PT ;  /* 0x000000060b0b7c12 */ /* 0x000fe2000f8e3cff */
[----:B------:R-:W-:Y:S07]  /*3860*/  @P1 BRA `(.L_x_66) ;  /* 0xfffffff800b01947 */ /* 0x000fee000383ffff */
[----:B------:R-:W2:Y:S01]  /*3870*/  S2UR UR8, SR_CgaCtaId ;  /* 0x00000000000879c3 */ /* 0x000ea20000008800 */
[----:B------:R-:W-:Y:S01]  /*3880*/  ELECT P0, URZ, PT ;  /* 0x0000000000ff782f */ /* 0x000fe20003800000 */
[----:B------:R-:W-:Y:S01]  /*3890*/  IMAD.MOV.U32 R0, RZ, RZ, 0x1 ;  /* 0x00000001ff007424 */ /* 0x000fe200078e00ff */
[----:B------:R-:W-:Y:S01]  /*38a0*/  UIADD3 UR17, UPT, UPT, UR17, 0xd0, URZ ;  /* 0x000000d011117890 */ /* 0x000fe2000fffe0ff */
[----:B------:R-:W-:Y:S01]  /*38b0*/  SHF.L.U32 R2, R11, 0x1f, RZ ;  /* 0x0000001f0b027819 */ /* 0x000fe200000006ff */
[----:B------:R-:W-:-:S03]  /*38c0*/  UMOV UR4, 0x40 ;  /* 0x0000004000047882 */ /* 0x000fc60000000000 */
[----:B------:R-:W-:Y:S01]  /*38d0*/  UVIRTCOUNT.DEALLOC.SMPOOL 0x80 ;  /* 0x000000800000784c */ /* 0x000fe20000000000 */
[----:B--2---:R-:W-:Y:S02]  /*38e0*/  ULEA UR8, UR8, UR4, 0x18 ;  /* 0x0000000408087291 */ /* 0x004fe4000f8ec0ff */
[----:B------:R-:W-:-:S07]  /*38f0*/  ULEA UR4, UR22, UR17, 0x3 ;  /* 0x0000001116047291 */ /* 0x000fce000f8e18ff */
[----:B------:R2:W-:Y:S02]  /*3900*/  @P0 STS.U8 [UR8+0x1c], R0 ;  /* 0x00001c00ff000988 */ /* 0x0005e40008000008 */
[----:B------:R-:W4:Y:S02]  /*3910*/  SYNCS.PHASECHK.TRANS64.TRYWAIT P0, [UR4], R2 ;  /* 0x00000002ff0075a7 */ /* 0x000f240008001104 */
[----:B--2-4-:R-:W-:Y:S05]  /*3920*/  @!P0 BRA `(.L_x_67) ;  /* 0x00000050003c8947 */ /* 0x014fea0003800000 */
.L_x_158:
[----:B------:R-:W-:-:S04]  /*3930*/  UIADD3 UR4, UPT, UPT, UR22, 0x1, URZ ;  /* 0x0000000116047890 */ /* 0x000fc8000fffe0ff */
[----:B------:R-:W-:-:S04]  /*3940*/  UISETP.NE.AND UP0, UPT, UR4, 0x4, UPT ;  /* 0x000000040400788c */ /* 0x000fc8000bf05270 */
[----:B------:R-:W-:Y:S02]  /*3950*/  USEL UR6, URZ, 0x1, UP0 ;  /* 0x00000001ff067887 */ /* 0x000fe40008000000 */
[----:B------:R-:W-:-:S04]  /*3960*/  USEL UR4, UR4, URZ, UP0 ;  /* 0x000000ff04047287 */ /* 0x000fc80008000000 */
[----:B-1----:R-:W-:Y:S01]  /*3970*/  ULEA UR5, UR4, UR17, 0x3 ;  /* 0x0000001104057291 */ /* 0x002fe2000f8e18ff */
[----:B--2---:R-:W-:-:S04]  /*3980*/  LOP3.LUT R2, R11, UR6, RZ, 0x3c, !PT ;  /* 0x000000060b027c12 */ /* 0x004fc8000f8e3cff */
[----:B------:R-:W-:-:S04]  /*3990*/  SHF.L.U32 R3, R2, 0x1f, RZ ;  /* 0x0000001f02037819 */ /* 0x000fc800000006ff */
[----:B------:R-:W1:Y:S02]  /*39a0*/  SYNCS.PHASECHK.TRANS64.TRYWAIT P0, [UR5], R3 ;  /* 0x00000003ff0075a7 */ /* 0x000e640008001105 */
[----:B-1----:R-:W-:Y:S05]  /*39b0*/  @!P0 BRA `(.L_x_68) ;  /* 0x0000005000308947 */ /* 0x002fea0003800000 */
.L_x_160:
        /* <DEDUP_REMOVED lines=9> */
.L_x_162:
[----:B------:R-:W-:-:S04]  /*3a50*/  UIADD3 UR4, UPT, UPT, UR4, 0x1, URZ ;  /* 0x0000000104047890 */ /* 0x000fc8000fffe0ff */
[----:B------:R-:W-:-:S04]  /*3a60*/  UISETP.NE.AND UP0, UPT, UR4, 0x4, UPT ;  /* 0x000000040400788c */ /* 0x000fc8000bf05270 */
[----:B------:R-:W-:Y:S02]  /*3a70*/  USEL UR5, URZ, 0x1, UP0 ;  /* 0x00000001ff057887 */ /* 0x000fe40008000000 */
[----:B------:R-:W-:-:S04]  /*3a80*/  USEL UR4, UR4, URZ, UP0 ;  /* 0x000000ff04047287 */ /* 0x000fc80008000000 */
[----:B------:R-:W-:Y:S01]  /*3a90*/  ULEA UR4, UR4, UR17, 0x3 ;  /* 0x0000001104047291 */ /* 0x000fe2000f8e18ff */
[----:B------:R-:W-:-:S04]  /*3aa0*/  LOP3.LUT R2, R2, UR5, RZ, 0x3c, !PT ;  /* 0x0000000502027c12 */ /* 0x000fc8000f8e3cff */
[----:B------:R-:W-:-:S04]  /*3ab0*/  SHF.L.U32 R2, R2, 0x1f, RZ ;  /* 0x0000001f02027819 */ /* 0x000fc800000006ff */
[----:B------:R-:W2:Y:S02]  /*3ac0*/  SYNCS.PHASECHK.TRANS64.TRYWAIT P0, [UR4], R2 ;  /* 0x00000002ff0075a7 */ /* 0x000ea40008001104 */
[----:B--2---:R-:W-:Y:S05]  /*3ad0*/  @!P0 BRA `(.L_x_70) ;  /* 0x0000005000188947 */ /* 0x004fea0003800000 */
.L_x_164:
[----:B------:R-:W-:Y:S01]  /*3ae0*/  NOP ;  /* 0x0000000000007918 */ /* 0x000fe20000000000 */
[----:B-1----:R-:W1:Y:S01]  /*3af0*/  LDS R0, [UR8+0x14] ;  /* 0x00001408ff007984 */ /* 0x002e620008000800 */
[----:B------:R-:W-:Y:S01]  /*3b00*/  ULOP3.LUT UR4, UR30, 0xffff, URZ, 0xc0, !UPT ;  /* 0x0000ffff1e047892 */ /* 0x000fe2000f8ec0ff */
[----:B------:R-:W-:Y:S01]  /*3b10*/  UMOV UR5, 0xffff ;  /* 0x0000ffff00057882 */ /* 0x000fe20000000000 */
[----:B------:R-:W-:Y:S02]  /*3b20*/  UMOV UR6, 0x1 ;  /* 0x0000000100067882 */ /* 0x000fe40000000000 */
[----:B------:R-:W-:-:S04]  /*3b30*/  USHF.R.U32.HI UR4, URZ, 0x5, UR4 ;  /* 0x00000005ff047899 */ /* 0x000fc80008011604 */
[----:B------:R-:W-:Y:S02]  /*3b40*/  USHF.L.U32 UR5, UR5, UR4, URZ ;  /* 0x0000000405057299 */ /* 0x000fe400080006ff */
[----:B------:R-:W-:-:S04]  /*3b50*/  USHF.L.U32 UR4, UR6, UR4, URZ ;  /* 0x0000000406047299 */ /* 0x000fc800080006ff */
[----:B-1----:R-:W-:-:S04]  /*3b60*/  LOP3.LUT R0, R0, UR5, RZ, 0xc0, !PT ;  /* 0x0000000500007c12 */ /* 0x002fc8000f8ec0ff */
[----:B------:R-:W-:-:S13]  /*3b70*/  ISETP.NE.AND P0, PT, R0, UR5, PT ;  /* 0x0000000500007c0c */ /* 0x000fda000bf05270 */
[----:B------:R-:W-:Y:S05]  /*3b80*/  @P0 BRA `(.L_x_71) ;  /* 0x0000000000580947 */ /* 0x000fea0003800000 */
[----:B------:R-:W1:Y:S02]  /*3b90*/  LDS R0, [UR8+0x18] ;  /* 0x00001808ff007984 */ /* 0x000e640008000800 */
[----:B-1----:R-:W-:-:S04]  /*3ba0*/  LOP3.LUT R0, R0, UR4, RZ, 0xc0, !PT ;  /* 0x0000000400007c12 */ /* 0x002fc8000f8ec0ff */
[----:B------:R-:W-:-:S13]  /*3bb0*/  ISETP.NE.AND P0, PT, R0, UR4, PT ;  /* 0x0000000400007c0c */ /* 0x000fda000bf05270 */
[----:B------:R-:W-:Y:S05]  /*3bc0*/  @P0 BRA `(.L_x_72) ;  /* 0x00000000003c0947 */ /* 0x000fea0003800000 */
[----:B------:R-:W1:Y:S01]  /*3bd0*/  S2R R2, SR_LANEID ;  /* 0x0000000000027919 */ /* 0x000e620000000000 */
[----:B------:R-:W-:-:S06]  /*3be0*/  ULOP3.LUT UR5, URZ, UR5, URZ, 0x33, !UPT ;  /* 0x00000005ff057292 */ /* 0x000fcc000f8e33ff */
[----:B------:R-:W-:-:S04]  /*3bf0*/  IMAD.U32 R0, RZ, RZ, UR5 ;  /* 0x00000005ff007e24 */ /* 0x000fc8000f8e00ff */
[----:B------:R2:W4:Y:S02]  /*3c00*/  REDUX UR7, R0 ;  /* 0x00000000000773c4 */ /* 0x0005240000000000 */
[----:B------:R1:W-:Y:S01]  /*3c10*/  UTCATOMSWS.AND URZ, UR5 ;  /* 0x0000000500ff79e3 */ /* 0x0003e20008000000 */
[----:B--2---:R-:W-:Y:S01]  /*3c20*/  LOP3.LUT R0, RZ, UR4, RZ, 0x33, !PT ;  /* 0x00000004ff007c12 */ /* 0x004fe2000f8e33ff */
[----:B------:R-:W-:Y:S02]  /*3c30*/  VOTEU.ANY UR4, UPT, PT ;  /* 0x0000000000047886 */ /* 0x000fe400038e0100 */
[----:B------:R-:W-:Y:S02]  /*3c40*/  UFLO.U32 UR4, UR4 ;  /* 0x00000004000472bd */ /* 0x000fe400080e0000 */
[----:B------:R-:W2:Y:S04]  /*3c50*/  REDUX UR6, R0 ;  /* 0x00000000000673c4 */ /* 0x000ea80000000000 */
[----:B-1----:R-:W-:-:S02]  /*3c60*/  ISETP.EQ.U32.AND P0, PT, R2, UR4, PT ;  /* 0x0000000402007c0c */ /* 0x002fc4000bf02070 */
[----:B----4-:R-:W-:-:S11]  /*3c70*/  MOV R2, UR7 ;  /* 0x0000000700027c02 */ /* 0x010fd60008000f00 */
[----:B------:R1:W-:Y:S01]  /*3c80*/  @P0 ATOMS.AND RZ, [UR8+0x14], R2 ;  /* 0x00001402ffff098c */ /* 0x0003e2000a800008 */
[----:B--2---:R-:W-:-:S05]  /*3c90*/  IMAD.U32 R0, RZ, RZ, UR6 ;  /* 0x00000006ff007e24 */ /* 0x004fca000f8e00ff */
[----:B------:R1:W-:Y:S01]  /*3ca0*/  @P0 ATOMS.AND RZ, [UR8+0x18], R0 ;  /* 0x00001800ffff098c */ /* 0x0003e2000a800008 */
[----:B------:R-:W-:Y:S05]  /*3cb0*/  BRA `(.L_x_73) ;  /* 0x0000000000147947 */ /* 0x000fea0003800000 */
.L_x_72:
[----:B------:R-:W-:Y:S02]  /*3cc0*/  MOV R2, 0x3ce0 ;  /* 0x00003ce000027802 */ /* 0x000fe40000000f00 */
[----:B---3-5:R-:W-:Y:S05]  /*3cd0*/  CALL.REL.NOINC `($__internal_0_$__cuda_sm10x_tcgen05_guardrail_trap_col_being_dealloced_not_returned_by_alloc) ;  /* 0x0000005400007944 */ /* 0x028fea0003c00000 */
[----:B------:R-:W-:Y:S05]  /*3ce0*/  BRA `(.L_x_73) ;  /* 0x0000000000087947 */ /* 0x000fea0003800000 */
.L_x_71:
[----:B------:R-:W-:Y:S02]  /*3cf0*/  MOV R2, 0x3d10 ;  /* 0x00003d1000027802 */ /* 0x000fe40000000f00 */
[----:B---3-5:R-:W-:Y:S05]  /*3d00*/  CALL.REL.NOINC `($__internal_2_$__cuda_sm10x_tcgen05_guardrail_trap_unallocated_columns_being_dealloced) ;  /* 0x00000054000c7944 */ /* 0x028fea0003c00000 */
.L_x_73:
[----:B------:R-:W-:Y:S01]  /*3d10*/  NOP ;  /* 0x0000000000007918 */ /* 0x000fe20000000000 */
[----:B------:R-:W-:Y:S05]  /*3d20*/  EXIT ;  /* 0x000000000000794d */ /* 0x000fea0003800000 */
.L_x_55:
[----:B------:R-:W-:-:S09]  /*3d30*/  UISETP.NE.OR UP0, UPT, UR18, 0x3, !UP3 ;  /* 0x000000031200788c */ /* 0x000fd2000df05670 */
[----:B------:R-:W-:Y:S05]  /*3d40*/  BRA.U UP0, `(.L_x_74) ;  /* 0x0000001100887547 */ /* 0x000fea000b800000 */
[----:B------:R-:W2:Y:S01]  /*3d50*/  LDCU.64 UR4, c[0x0][0x888] ;  /* 0x00011100ff0477ac */ /* 0x000ea20008000a00 */
[----:B------:R-:W3:Y:S01]  /*3d60*/  S2UR UR8, SR_CgaCtaId ;  /* 0x00000000000879c3 */ /* 0x000ee20000008800 */
[----:B------:R-:W-:Y:S02]  /*3d70*/  HFMA2 R9, -RZ, RZ, 0, 0 ;  /* 0x00000000ff097431 */ /* 0x000fe400000001ff */
[----:B------:R-:W-:Y:S01]  /*3d80*/  IMAD.MOV.U32 R11, RZ, RZ, 0x1 ;  /* 0x00000001ff0b7424 */ /* 0x000fe200078e00ff */
[----:B------:R-:W4:Y:S01]  /*3d90*/  LDCU UR40, c[0x0][0x370] ;  /* 0x00006e00ff2877ac */ /* 0x000f220008000800 */
[----:B------:R-:W-:Y:S01]  /*3da0*/  IMAD.MOV.U32 R10, RZ, RZ, RZ ;  /* 0x000000ffff0a7224 */ /* 0x000fe200078e00ff */
[----:B------:R-:W-:Y:S01]  /*3db0*/  MOV R3, 0x1000 ;  /* 0x0000100000037802 */ /* 0x000fe20000000f00 */
[----:B------:R-:W4:Y:S01]  /*3dc0*/  LDCU.128 UR44, c[0x0][0xb10] ;  /* 0x00016200ff2c77ac */ /* 0x000f220008000c00 */
[----:B------:R-:W1:Y:S01]  /*3dd0*/  LDC.64 R12, c[0x0][0x348] ;  /* 0x0000d200ff0c7b82 */ /* 0x000e620000000a00 */
[----:B------:R-:W3:Y:S01]  /*3de0*/  LDCU UR37, c[0x0][0x374] ;  /* 0x00006e80ff2577ac */ /* 0x000ee20008000800 */
[----:B------:R-:W3:Y:S01]  /*3df0*/  LDCU.64 UR38, c[0x0][0x890] ;  /* 0x00011200ff2677ac */ /* 0x000ee20008000a00 */
[----:B------:R-:W3:Y:S01]  /*3e00*/  LDCU UR15, c[0x0][0xb0c] ;  /* 0x00016180ff0f77ac */ /* 0x000ee20008000800 */
[----:B--2---:R-:W-:Y:S01]  /*3e10*/  UISETP.NE.U32.AND UP0, UPT, UR4, URZ, UPT ;  /* 0x000000ff0400728c */ /* 0x004fe2000bf05070 */
[----:B------:R-:W2:Y:S01]  /*3e20*/  LDCU UR54, c[0x0][0xb20] ;  /* 0x00016400ff3677ac */ /* 0x000ea20008000800 */
[----:B------:R-:W2:Y:S01]  /*3e30*/  LDCU UR4, c[0x0][0xb30] ;  /* 0x00016600ff0477ac */ /* 0x000ea20008000800 */
[----:B------:R-:W-:Y:S01]  /*3e40*/  UMOV UR21, 0x400 ;  /* 0x0000040000157882 */ /* 0x000fe20000000000 */
[----:B----4-:R-:W-:-:S02]  /*3e50*/  UIMAD.WIDE.U32 UR52, UR40, UR44, URZ ;  /* 0x0000002c283472a5 */ /* 0x010fc4000f8e00ff */
[----:B---3--:R-:W-:Y:S02]  /*3e60*/  UIMAD.WIDE.U32 UR6, UR37, UR47, URZ ;  /* 0x0000002f250672a5 */ /* 0x008fe4000f8e00ff */
[----:B------:R-:W-:Y:S02]  /*3e70*/  ULEA UR21, UR8, UR21, 0x18 ;  /* 0x0000001508157291 */ /* 0x000fe4000f8ec0ff */
[----:B------:R-:W-:Y:S02]  /*3e80*/  USEL UR41, URZ, 0x1, UP6 ;  /* 0x00000001ff297887 */ /* 0x000fe4000b000000 */
[----:B------:R-:W-:Y:S02]  /*3e90*/  UISETP.NE.U32.AND UP6, UPT, UR38, URZ, UPT ;  /* 0x000000ff2600728c */ /* 0x000fe4000bfc5070 */
[----:B------:R-:W-:Y:S02]  /*3ea0*/  UIADD3 UR43, UPT, UPT, UR21, 0x58, URZ ;  /* 0x00000058152b7890 */ /* 0x000fe4000fffe0ff */
[----:B------:R-:W-:-:S02]  /*3eb0*/  UIADD3 UR33, UPT, UPT, UR21, 0x40, URZ ;  /* 0x0000004015217890 */ /* 0x000fc4000fffe0ff */
[----:B------:R-:W-:Y:S02]  /*3ec0*/  UIADD3 UR25, UPT, UPT, UR21, 0x48, URZ ;  /* 0x0000004815197890 */ /* 0x000fe4000fffe0ff */
[----:B------:R-:W-:Y:S02]  /*3ed0*/  UIADD3 UR17, UPT, UPT, UR21, 0x50, URZ ;  /* 0x0000005015117890 */ /* 0x000fe4000fffe0ff */
[----:B------:R-:W-:Y:S02]  /*3ee0*/  UISETP.NE.AND.EX UP5, UPT, UR5, URZ, UPT, UP0 ;  /* 0x000000ff0500728c */ /* 0x000fe4000bfa5300 */
[----:B------:R-:W-:Y:S01]  /*3ef0*/  UISETP.NE.AND UP0, UPT, UR42, 0x1, UPT ;  /* 0x000000012a00788c */ /* 0x000fe2000bf05270 */
[----:B------:R-:W-:Y:S01]  /*3f00*/  UMOV UR52, UR53 ;  /* 0x0000003500347c82 */ /* 0x000fe20008000000 */
[----:B------:R-:W-:Y:S01]  /*3f10*/  UMOV UR51, UR7 ;  /* 0x0000000700337c82 */ /* 0x000fe20008000000 */
[----:B------:R-:W-:Y:S02]  /*3f20*/  UISETP.NE.AND UP0, UPT, UR15, 0x1, UPT ;  /* 0x000000010f00788c */ /* 0x000fe4000bf05270 */
[----:B------:R-:W-:-:S02]  /*3f30*/  UPLOP3.LUT UP4, UPT, UPT, UPT, UPT, 0x40, 0x4 ;  /* 0x000000000004789c */ /* 0x000fc40003f8e870 */
[----:B------:R-:W-:Y:S01]  /*3f40*/  UISETP.GE.AND UP2, UPT, UR42, 0x1, UPT ;  /* 0x000000012a00788c */ /* 0x000fe2000bf46270 */
[----:B------:R-:W3:Y:S01]  /*3f50*/  LDCU.64 UR22, c[0x0][0xb28] ;  /* 0x00016500ff1677ac */ /* 0x000ee20008000a00 */
[----:B------:R-:W-:Y:S02]  /*3f60*/  UISETP.NE.AND.EX UP6, UPT, UR39, URZ, UPT, UP6 ;  /* 0x000000ff2700728c */ /* 0x000fe4000bfc5360 */
[----:B------:R-:W-:Y:S02]  /*3f70*/  UPRMT UR43, UR8, 0x654, UR43 ;  /* 0x00000654082b7896 */ /* 0x000fe4000800002b */
[----:B------:R-:W-:Y:S02]  /*3f80*/  UPRMT UR50, UR8, 0x654, UR33 ;  /* 0x0000065408327896 */ /* 0x000fe40008000021 */
[----:B------:R-:W-:Y:S02]  /*3f90*/  UPRMT UR49, UR8, 0x654, UR25 ;  /* 0x0000065408317896 */ /* 0x000fe40008000019 */
[----:B------:R-:W-:-:S02]  /*3fa0*/  UPRMT UR48, UR8, 0x654, UR17 ;  /* 0x0000065408307896 */ /* 0x000fc40008000011 */
[----:B------:R-:W-:Y:S02]  /*3fb0*/  USHF.R.U32.HI UR52, URZ, UR45, UR52 ;  /* 0x0000002dff347299 */ /* 0x000fe40008011634 */
[----:B--2---:R-:W-:Y:S02]  /*3fc0*/  USHF.R.U32.HI UR51, URZ, UR54, UR51 ;  /* 0x00000036ff337299 */ /* 0x004fe40008011633 */
[----:B------:R-:W-:Y:S02]  /*3fd0*/  UISETP.NE.AND UP0, UPT, UR46, 0x1, UPT ;  /* 0x000000012e00788c */ /* 0x000fe4000bf05270 */
[----:B-1----:R-:W-:-:S11]  /*3fe0*/  UISETP.NE.AND UP3, UPT, UR4, 0x1, UPT ;  /* 0x000000010400788c */ /* 0x002fd6000bf65270 */
.L_x_85:
[C---:B------:R-:W-:Y:S02]  /*3ff0*/  LEA R8, R10.reuse, UR21, 0x3 ;  /* 0x000000150a087c11 */ /* 0x040fe4000f8e18ff */
[----:B------:R-:W-:Y:S02]  /*4000*/  SHF.L.U32 R0, R9, 0x1f, RZ ;  /* 0x0000001f09007819 */ /* 0x000fe400000006ff */
[----:B------:R-:W-:Y:S02]  /*4010*/  LEA R4, R10, UR21, 0x4 ;  /* 0x000000150a047c11 */ /* 0x000fe4000f8e20ff */
[----:B-1----:R-:W1:Y:S02]  /*4020*/  SYNCS.PHASECHK.TRANS64.TRYWAIT P0, [R8+URZ+0x90], R0 ;  /* 0x00009000080075a7 */ /* 0x002e6400080011ff */
[----:B-1----:R-:W-:Y:S05]  /*4030*/  @!P0 BRA `(.L_x_75) ;  /* 0x0000004800d88947 */ /* 0x002fea0003800000 */
.L_x_165:
[----:B------:R-:W2:Y:S01]  /*4040*/  LDS.128 R4, [R4+0x120] ;  /* 0x0001200004047984 */ /* 0x000ea20000000c00 */
[----:B------:R-:W-:Y:S01]  /*4050*/  UISETP.GE.AND UP0, UPT, UR42, 0x1, UPT ;  /* 0x000000012a00788c */ /* 0x000fe2000bf06270 */
[----:B------:R-:W-:Y:S01]  /*4060*/  @!PT LDS RZ, [RZ] ;  /* 0x00000000fffff984 */ /* 0x000fe20000000800 */
[----:B------:R-:W-:Y:S01]  /*4070*/  @!PT LDS RZ, [RZ] ;  /* 0x00000000fffff984 */ /* 0x000fe20000000800 */
[----:B------:R-:W-:Y:S01]  /*4080*/  @!PT LDS RZ, [RZ] ;  /* 0x00000000fffff984 */ /* 0x000fe20000000800 */
[----:B------:R-:W-:Y:S01]  /*4090*/  @!PT LDS RZ, [RZ] ;  /* 0x00000000fffff984 */ /* 0x000fe20000000800 */
[----:B------:R4:W-:Y:S06]  /*40a0*/  MEMBAR.ALL.CTA ;  /* 0x0000000000007992 */ /* 0x0009ec0000008000 */
[----:B----4-:R-:W4:Y:S01]  /*40b0*/  FENCE.VIEW.ASYNC.S ;  /* 0x00000000000073c6 */ /* 0x010f220000000000 */
[----:B--2---:R-:W-:Y:S11]  /*40c0*/  LOP3.LUT P0, RZ, R6, 0x1, RZ, 0xc0, !PT ;  /* 0x0000000106ff7812 */ /* 0x004ff6000780c0ff */
[----:B------:R-:W-:Y:S02]  /*40d0*/  @!UPT UIADD3 URZ, UPT, UPT, URZ, URZ, URZ ;  /* 0x000000fffffff290 */ /* 0x000fe4000fffe0ff */
[----:B----4-:R-:W-:Y:S01]  /*40e0*/  VOTEU.ANY UP2, P0 ;  /* 0x0000000000ff7886 */ /* 0x010fe20000040100 */
[----:B------:R-:W-:Y:S11]  /*40f0*/  PLOP3.LUT P0, PT, PT, PT, UP2, 0x80, 0x8 ;  /* 0x000000000008781c */ /* 0x000ff60003f0f028 */
[----:B------:R-:W-:Y:S02]  /*4100*/  @!UPT UIADD3 URZ, UPT, UPT, URZ, URZ, URZ ;  /* 0x000000fffffff290 */ /* 0x000fe4000fffe0ff */
[----:B-1----:R-:W-:Y:S02]  /*4110*/  @P0 SHF.R.U32.HI R0, RZ, 0x10, R5 ;  /* 0x00000010ff000819 */ /* 0x002fe40000011605 */
[----:B------:R-:W-:Y:S02]  /*4120*/  @P0 MOV R2, R4 ;  /* 0x0000000400020202 */ /* 0x000fe40000000f00 */
[----:B------:R-:W-:Y:S01]  /*4130*/  @P0 R2UR UR4, R0 ;  /* 0x00000000000402ca */ /* 0x000fe200000e0000 */
[----:B------:R-:W-:Y:S01]  /*4140*/  VIADD R0, R8, 0xa0 ;  /* 0x000000a008007836 */ /* 0x000fe20000000000 */
[----:B------:R-:W-:Y:S02]  /*4150*/  @P0 LOP3.LUT R4, R5, 0xffff, RZ, 0xc0, !PT ;  /* 0x0000ffff05040812 */ /* 0x000fe400078ec0ff */
[----:B------:R-:W-:Y:S02]  /*4160*/  @P0 R2UR UR6, R2 ;  /* 0x00000000020602ca */ /* 0x000fe400000e0000 */
[----:B------:R-:W-:Y:S02]  /*4170*/  PRMT R0, RZ, 0x654, R0 ;  /* 0x00000654ff007816 */ /* 0x000fe40000000000 */
[----:B------:R-:W-:Y:S02]  /*4180*/  @P0 R2UR UR5, R4 ;  /* 0x00000000040502ca */ /* 0x000fe400000e0000 */
[----:B------:R1:W-:Y:S03]  /*4190*/  SYNCS.ARRIVE.TRANS64.RED.A1T0 RZ, [R0+URZ], RZ ;  /* 0x000000ff00ff79a7 */ /* 0x0003e600081004ff */
[----:B------:R-:W-:Y:S04]  /*41a0*/  @UP2 UMOV UR29, UR4 ;  /* 0x00000004001d2c82 */ /* 0x000fe80008000000 */
[----:B------:R-:W-:Y:S04]  /*41b0*/  @UP2 UMOV UR14, UR6 ;  /* 0x00000006000e2c82 */ /* 0x000fe80008000000 */
[----:B------:R-:W-:Y:S01]  /*41c0*/  @UP2 UMOV UR13, UR5 ;  /* 0x00000005000d2c82 */ /* 0x000fe20008000000 */
[----:B------:R-:W-:Y:S05]  /*41d0*/  BRA.U !UP0, `(.L_x_76) ;  /* 0x0000000108c07547 */ /* 0x000fea000b800000 */
[----:B------:R-:W-:Y:S02]  /*41e0*/  UIMAD.WIDE.U32 UR18, UR13, UR47, URZ ;  /* 0x0000002f0d1272a5 */ /* 0x000fe4000f8e00ff */
[----:B------:R-:W-:Y:S02]  /*41f0*/  UP2UR UR16, UPR, URZ, 0x4 ;  /* 0x00000004ff107883 */ /* 0x000fe40008000000 */
[----:B------:R-:W-:Y:S02]  /*4200*/  UISETP.NE.AND UP2, UPT, UR46, 0x1, UPT ;  /* 0x000000012e00788c */ /* 0x000fe4000bf45270 */
[----:B------:R-:W-:Y:S02]  /*4210*/  UIMAD.WIDE.U32 UR26, UR14, UR44, URZ ;  /* 0x0000002c0e1a72a5 */ /* 0x000fe4000f8e00ff */
[----:B------:R-:W-:Y:S02]  /*4220*/  USEL UR4, UR37, UR51, !UP2 ;  /* 0x0000003325047287 */ /* 0x000fe4000d000000 */
[----:B------:R-:W-:Y:S02]  /*4230*/  UISETP.NE.AND UP0, UPT, UR15, 0x1, UPT ;  /* 0x000000010f00788c */ /* 0x000fe4000bf05270 */
[----:B------:R-:W-:Y:S02]  /*4240*/  UP2UR UR20, UPR, URZ, 0x2 ;  /* 0x00000002ff147883 */ /* 0x000fe40008000000 */
[----:B------:R-:W-:Y:S02]  /*4250*/  UISETP.NE.AND UP1, UPT, UR42, 0x1, UPT ;  /* 0x000000012a00788c */ /* 0x000fe4000bf25270 */
[----:B---3--:R-:W-:Y:S02]  /*4260*/  UIMAD.WIDE.U32 UR8, UR4, UR22, URZ ;  /* 0x00000016040872a5 */ /* 0x008fe4000f8e00ff */
[----:B------:R-:W-:Y:S01]  /*4270*/  USEL UR7, UR40, UR52, !UP0 ;  /* 0x0000003428077287 */ /* 0x000fe2000c000000 */
[----:B------:R-:W-:Y:S02]  /*4280*/  UMOV UR5, UR19 ;  /* 0x0000001300057c82 */ /* 0x000fe40008000000 */
[----:B------:R-:W-:Y:S02]  /*4290*/  USHF.R.U32.HI UR6, URZ, UR54, UR5 ;  /* 0x00000036ff067299 */ /* 0x000fe40008011605 */
[----:B------:R-:W-:Y:S02]  /*42a0*/  UIMAD.WIDE.U32 UR10, UR7, UR22, URZ ;  /* 0x00000016070a72a5 */ /* 0x000fe4000f8e00ff */
[----:B------:R-:W-:Y:S02]  /*42b0*/  USEL UR6, UR13, UR6, !UP2 ;  /* 0x000000060d067287 */ /* 0x000fe4000d000000 */
[----:B------:R-:W-:Y:S01]  /*42c0*/  UISETP.NE.AND UP2, UPT, UR16, URZ, UPT ;  /* 0x000000ff1000728c */ /* 0x000fe2000bf45270 */
[----:B------:R-:W-:Y:S02]  /*42d0*/  UMOV UR5, UR27 ;  /* 0x0000001b00057c82 */ /* 0x000fe40008000000 */
[----:B------:R-:W-:Y:S03]  /*42e0*/  USHF.R.U32.HI UR12, URZ, UR45, UR5 ;  /* 0x0000002dff0c7299 */ /* 0x000fe60008011605 */
[----:B------:R-:W-:Y:S02]  /*42f0*/  UMOV UR5, UR9 ;  /* 0x0000000900057c82 */ /* 0x000fe40008000000 */
[----:B------:R-:W-:Y:S03]  /*4300*/  @UP1 USHF.R.U32.HI UR4, URZ, UR23, UR5 ;  /* 0x00000017ff041299 */ /* 0x000fe60008011605 */
[----:B------:R-:W-:Y:S01]  /*4310*/  UMOV UR5, UR11 ;  /* 0x0000000b00057c82 */ /* 0x000fe20008000000 */
[----:B------:R-:W-:Y:S02]  /*4320*/  UIMAD UR4, UR42, UR4, URZ ;  /* 0x000000042a0472a4 */ /* 0x000fe4000f8e02ff */
[----:B------:R-:W-:Y:S02]  /*4330*/  @UP1 USHF.R.U32.HI UR7, URZ, UR23, UR5 ;  /* 0x00000017ff071299 */ /* 0x000fe40008011605 */
[----:B------:R-:W-:Y:S02]  /*4340*/  USEL UR5, UR14, UR12, !UP0 ;  /* 0x0000000c0e057287 */ /* 0x000fe4000c000000 */
[----:B------:R-:W-:Y:S02]  /*4350*/  UIMAD.WIDE.U32 UR10, UR6, UR22, URZ ;  /* 0x00000016060a72a5 */ /* 0x000fe4000f8e00ff */
[----:B------:R-:W-:Y:S02]  /*4360*/  UIMAD UR8, UR42, UR7, URZ ;  /* 0x000000072a0872a4 */ /* 0x000fe4000f8e02ff */
[----:B------:R-:W-:Y:S03]  /*4370*/  UISETP.GE.AND UP0, UPT, UR6, UR4, UPT ;  /* 0x000000040600728c */ /* 0x000fe6000bf06270 */
[----:B------:R-:W-:Y:S01]  /*4380*/  UMOV UR4, UR11 ;  /* 0x0000000b00047c82 */ /* 0x000fe20008000000 */
[----:B------:R-:W-:Y:S02]  /*4390*/  UISETP.GE.OR UP0, UPT, UR5, UR8, UP0 ;  /* 0x000000080500728c */ /* 0x000fe40008706670 */
[----:B------:R-:W-:Y:S02]  /*43a0*/  USHF.R.U32.HI UR4, URZ, UR23, UR4 ;  /* 0x00000017ff047299 */ /* 0x000fe40008011604 */
[----:B------:R-:W-:Y:S02]  /*43b0*/  UIMAD.WIDE.U32 UR8, UR5, UR22, URZ ;  /* 0x00000016050872a5 */ /* 0x000fe4000f8e00ff */
[----:B------:R-:W-:Y:S04]  /*43c0*/  USEL UR10, UR6, UR4, !UP1 ;  /* 0x00000004060a7287 */ /* 0x000fe8000c800000 */
[----:B------:R-:W-:Y:S01]  /*43d0*/  UIADD3 UR11, UPT, UPT, -UR10, URZ, URZ ;  /* 0x000000ff0a0b7290 */ /* 0x000fe2000fffe1ff */
[----:B------:R-:W-:Y:S02]  /*43e0*/  @!UP0 UMOV UR4, UR9 ;  /* 0x0000000900048c82 */ /* 0x000fe40008000000 */
[----:B------:R-:W-:Y:S02]  /*43f0*/  @!UP0 USHF.R.U32.HI UR4, URZ, UR23, UR4 ;  /* 0x00000017ff048299 */ /* 0x000fe40008011604 */
[----:B------:R-:W-:Y:S02]  /*4400*/  UIMAD UR8, UR42, UR11, UR6 ;  /* 0x0000000b2a0872a4 */ /* 0x000fe4000f8e0206 */
[----:B------:R-:W-:Y:S02]  /*4410*/  @!UP0 USEL UR4, UR5, UR4, !UP1 ;  /* 0x0000000405048287 */ /* 0x000fe4000c800000 */
[----:B------:R-:W-:Y:S02]  /*4420*/  UISETP.NE.AND UP1, UPT, UR20, URZ, UPT ;  /* 0x000000ff1400728c */ /* 0x000fe4000bf25270 */
[----:B------:R-:W-:Y:S02]  /*4430*/  @!UP0 UIMAD UR8, UR7, UR8, UR4 ;  /* 0x00000008070882a4 */ /* 0x000fe4000f8e0204 */
[----:B------:R-:W-:Y:S02]  /*4440*/  @!UP0 UIADD3 UR9, UPT, UPT, UR10, -UR4, URZ ;  /* 0x800000040a098290 */ /* 0x000fe4000fffe0ff */
[----:B------:R-:W-:Y:S02]  /*4450*/  UIADD3 UR4, UPT, UPT, -UR5, URZ, URZ ;  /* 0x000000ff05047290 */ /* 0x000fe4000fffe1ff */
[----:B------:R-:W-:Y:S02]  /*4460*/  UIADD3 UR7, UPT, UPT, -UR6, URZ, URZ ;  /* 0x000000ff06077290 */ /* 0x000fe4000fffe1ff */
[----:B------:R-:W-:Y:S02]  /*4470*/  @!UP0 UIMAD UR6, UR9, UR42, UR5 ;  /* 0x0000002a090682a4 */ /* 0x000fe4000f8e0205 */
[----:B------:R-:W-:Y:S02]  /*4480*/  UIMAD UR14, UR15, UR4, UR14 ;  /* 0x000000040f0e72a4 */ /* 0x000fe4000f8e020e */
[----:B------:R-:W-:Y:S01]  /*4490*/  UIMAD UR13, UR46, UR7, UR13 ;  /* 0x000000072e0d72a4 */ /* 0x000fe2000f8e020d */
[----:B------:R-:W-:Y:S02]  /*44a0*/  @!UP0 UMOV UR5, UR8 ;  /* 0x0000000800058c82 */ /* 0x000fe40008000000 */
[----:B------:R-:W-:Y:S02]  /*44b0*/  UIMAD UR14, UR5, UR15, UR14 ;  /* 0x0000000f050e72a4 */ /* 0x000fe4000f8e020e */
[----:B------:R-:W-:Y:S11]  /*44c0*/  UIMAD UR13, UR6, UR46, UR13 ;  /* 0x0000002e060d72a4 */ /* 0x000ff6000f8e020d */
[----:B------:R-:W-:Y:S01]  /*44d0*/  @!UPT UIADD3 URZ, UPT, UPT, URZ, URZ, URZ ;  /* 0x000000fffffff290 */ /* 0x000fe2000fffe0ff */
.L_x_76:
[----:B------:R-:W2:Y:S01]  /*44e0*/  @!UP3 LDCU.128 UR8, c[0x0][0xb10] ;  /* 0x00016200ff08b7ac */ /* 0x000ea20008000c00 */
[----:B------:R-:W-:Y:S02]  /*44f0*/  ISETP.NE.U32.AND P0, PT, RZ, UR38, PT ;  /* 0x00000026ff007c0c */ /* 0x000fe4000bf05070 */
[----:B------:R-:W-:Y:S02]  /*4500*/  SHF.L.U32 R4, R11, 0x1f, RZ ;  /* 0x0000001f0b047819 */ /* 0x000fe400000006ff */
[----:B------:R-:W-:Y:S01]  /*4510*/  ISETP.NE.AND.EX P0, PT, RZ, UR39, PT, P0 ;  /* 0x00000027ff007c0c */ /* 0x000fe2000bf05300 */
[----:B------:R-:W4:Y:S01]  /*4520*/  @!UP3 LDCU UR5, c[0x0][0xb0c] ;  /* 0x00016180ff05b7ac */ /* 0x000f220008000800 */
[----:B------:R-:W-:Y:S02]  /*4530*/  USHF.L.U32 UR35, UR30, 0x6, URZ ;  /* 0x000000061e237899 */ /* 0x000fe400080006ff */
[----:B------:R-:W-:Y:S02]  /*4540*/  USHF.L.U32 UR34, UR31, 0x7, URZ ;  /* 0x000000071f227899 */ /* 0x000fe400080006ff */
[----:B--2---:R-:W-:Y:S07]  /*4550*/  UIMAD.WIDE.U32 UR6, UR14, UR8, URZ ;  /* 0x000000080e0672a5 */ /* 0x004fee000f8e00ff */
[----:B------:R-:W-:Y:S01]  /*4560*/  @!UP3 UMOV UR4, UR7 ;  /* 0x000000070004bc82 */ /* 0x000fe20008000000 */
[----:B----4-:R-:W-:Y:S02]  /*4570*/  @!UP3 UISETP.NE.AND UP0, UPT, UR5, 0x1, UPT ;  /* 0x000000010500b88c */ /* 0x010fe4000bf05270 */
[----:B------:R-:W-:Y:S02]  /*4580*/  @!UP3 USHF.R.U32.HI UR4, URZ, UR9, UR4 ;  /* 0x00000009ff04b299 */ /* 0x000fe40008011604 */
[----:B------:R-:W-:Y:S02]  /*4590*/  UIMAD.WIDE.U32 UR6, UR13, UR11, URZ ;  /* 0x0000000b0d0672a5 */ /* 0x000fe4000f8e00ff */
[----:B------:R-:W-:Y:S02]  /*45a0*/  @!UP3 USEL UR8, UR14, UR4, !UP0 ;  /* 0x000000040e08b287 */ /* 0x000fe4000c000000 */
[----:B------:R-:W-:Y:S03]  /*45b0*/  @!UP3 UISETP.NE.AND UP0, UPT, UR10, 0x1, UPT ;  /* 0x000000010a00b88c */ /* 0x000fe6000bf05270 */
[----:B------:R-:W-:Y:S02]  /*45c0*/  @!UP3 UMOV UR6, UR7 ;  /* 0x000000070006bc82 */ /* 0x000fe40008000000 */
[----:B------:R-:W2:Y:S02]  /*45d0*/  @!UP3 LDCU UR4, c[0x0][0xb20] ;  /* 0x00016400ff04b7ac */ /* 0x000ea40008000800 */
[----:B--2---:R-:W-:Y:S04]  /*45e0*/  @!UP3 USHF.R.U32.HI UR6, URZ, UR4, UR6 ;  /* 0x00000004ff06b299 */ /* 0x004fe80008011606 */
[----:B------:R-:W-:Y:S04]  /*45f0*/  @!UP3 USEL UR6, UR13, UR6, !UP0 ;  /* 0x000000060d06b287 */ /* 0x000fe8000c000000 */
[----:B------:R-:W-:Y:S02]  /*4600*/  @!UP3 UIADD3 UR4, UPT, UPT, -UR8, UR6, URZ ;  /* 0x000000060804b290 */ /* 0x000fe4000fffe1ff */
[----:B------:R-:W-:Y:S02]  /*4610*/  @!UP3 UIADD3 UR6, UPT, UPT, UR8, -UR6, URZ ;  /* 0x800000060806b290 */ /* 0x000fe4000fffe0ff */
[----:B------:R-:W-:Y:S02]  /*4620*/  @!UP3 UIMAD UR14, UR4, UR5, UR14 ;  /* 0x00000005040eb2a4 */ /* 0x000fe4000f8e020e */
[----:B------:R-:W-:Y:S01]  /*4630*/  @!UP3 UIMAD UR13, UR6, UR10, UR13 ;  /* 0x0000000a060db2a4 */ /* 0x000fe2000f8e020d */
[----:B------:R-:W-:Y:S11]  /*4640*/  BRA.U UP4, `(.L_x_77) ;  /* 0x0000000104107547 */ /* 0x000ff6000b800000 */
[----:B------:R-:W-:Y:S04]  /*4650*/  MOV R2, UR41 ;  /* 0x0000002900027c02 */ /* 0x000fe80008000f00 */
[----:B------:R-:W-:Y:S04]  /*4660*/  SHF.L.U32 R2, R2, 0x1f, RZ ;  /* 0x0000001f02027819 */ /* 0x000fe800000006ff */
[----:B------:R-:W2:Y:S02]  /*4670*/  SYNCS.PHASECHK.TRANS64.TRYWAIT P1, [UR21+0x88], R2 ;  /* 0x00008802ff0075a7 */ /* 0x000ea40008021115 */
[----:B--2---:R-:W-:Y:S05]  /*4680*/  @!P1 BRA `(.L_x_78) ;  /* 0x0000004400589947 */ /* 0x004fea0003800000 */
.L_x_77:
[----:B------:R-:W-:Y:S05]  /*4690*/  BRA.U !UP6, `(.L_x_79) ;  /* 0x000000010e387547 */ /* 0x000fea000b800000 */
[----:B------:R-:W-:Y:S01]  /*46a0*/  UPLOP3.LUT UP1, UPT, UPT, UPT, UP5, 0x80, 0x8 ;  /* 0x000000000008789c */ /* 0x000fe20003f2f050 */
[----:B-1----:R-:W-:Y:S01]  /*46b0*/  HFMA2 R0, -RZ, RZ, 0, 5.9604644775390625e-08 ;  /* 0x00000001ff007431 */ /* 0x002fe200000001ff */
[----:B------:R-:W1:Y:S01]  /*46c0*/  LDCU.64 UR8, c[0x0][0x358] ;  /* 0x00006b00ff0877ac */ /* 0x000e620008000a00 */
[----:B------:R-:W-:Y:S03]  /*46d0*/  IMAD.MOV.U32 R45, RZ, RZ, 0x1 ;  /* 0x00000001ff2d7424 */ /* 0x000fe600078e00ff */
[----:B------:R-:W-:Y:S05]  /*46e0*/  PLOP3.LUT P1, PT, PT, PT, UP1, 0x80, 0x8 ;  /* 0x000000000008781c */ /* 0x000fea0003f2f018 */
[----:B------:R-:W2:Y:S01]  /*46f0*/  @UP1 LDCU.64 UR4, c[0x0][0x888] ;  /* 0x00011100ff0417ac */ /* 0x000ea20008000a00 */
[----:B------:R-:W-:Y:S07]  /*4700*/  @UP1 UIMAD UR6, UR36, UR38, URZ ;  /* 0x00000026240612a4 */ /* 0x000fee000f8e02ff */
[----:B------:R-:W-:Y:S01]  /*4710*/  @!P1 PRMT R45, R0, 0x7610, R45 ;  /* 0x00007610002d9816 */ /* 0x000fe2000000002d */
[----:B--2---:R-:W-:Y:S06]  /*4720*/  @UP1 UIMAD.WIDE UR4, UR6, 0x4, UR4 ;  /* 0x00000004060418a5 */ /* 0x004fec000f8e0204 */
[----:B------:R-:W-:Y:S01]  /*4730*/  IMAD.U32 R6, RZ, RZ, UR4 ;  /* 0x00000004ff067e24 */ /* 0x000fe2000f8e00ff */
[----:B------:R-:W-:Y:S04]  /*4740*/  MOV R7, UR5 ;  /* 0x0000000500077c02 */ /* 0x000fe80008000f00 */
[----:B------:R-:W2:Y:S01]  /*4750*/  @!UP1 LDCU UR4, c[0x0][0x880] ;  /* 0x00011000ff0497ac */ /* 0x000ea20008000800 */
[----:B-1---5:R4:W5:Y:S02]  /*4760*/  @P1 LDG.E R27, desc[UR8][R6.64] ;  /* 0x00000008061b1981 */ /* 0x022964000c1e1900 */
[----:B--2-4-:R-:W-:Y:S07]  /*4770*/  @!P1 IMAD.U32 R27, RZ, RZ, UR4 ;  /* 0x00000004ff1b9e24 */ /* 0x014fee000f8e00ff */
.L_x_79:
[----:B-----5:R-:W-:Y:S01]  /*4780*/  @!P0 FSETP.EQ.AND P2, PT, R27, RZ, PT ;  /* 0x000000ff1b00820b */ /* 0x020fe20003f42000 */
[----:B------:R-:W-:Y:S01]  /*4790*/  @!UPT UIADD3 URZ, UPT, UPT, URZ, URZ, URZ ;  /* 0x000000fffffff290 */ /* 0x000fe2000fffe0ff */
[----:B------:R-:W-:Y:S11]  /*47a0*/  @!P0 BRA `(.L_x_80) ;  /* 0x0000000000148947 */ /* 0x000ff60003800000 */
[----:B------:R-:W-:Y:S02]  /*47b0*/  LOP3.LUT P0, RZ, R45, 0xff, RZ, 0xc0, !PT ;  /* 0x000000ff2dff7812 */ /* 0x000fe4000780c0ff */
[----:B------:R-:W-:Y:S04]  /*47c0*/  PLOP3.LUT P2, PT, PT, PT, UP1, 0x80, 0x8 ;  /* 0x000000000008781c */ /* 0x000fe80003f4f018 */
[----:B------:R-:W-:Y:S07]  /*47d0*/  PLOP3.LUT P2, PT, P2, PT, PT, 0x8, 0x80 ;  /* 0x000000000080781c */ /* 0x000fee000174e170 */
[----:B------:R-:W-:Y:S11]  /*47e0*/  @P0 FSETP.EQ.AND P2, PT, R27, RZ, PT ;  /* 0x000000ff1b00020b */ /* 0x000ff60003f42000 */
[----:B------:R-:W-:Y:S02]  /*47f0*/  @!UPT UIADD3 URZ, UPT, UPT, URZ, URZ, URZ ;  /* 0x000000fffffff290 */ /* 0x000fe4000fffe0ff */
.L_x_80:
[----:B------:R-:W2:Y:S01]  /*4800*/  SYNCS.PHASECHK.TRANS64.TRYWAIT P0, [UR21+0x60], R4 ;  /* 0x00006004ff0075a7 */ /* 0x000ea20008001115 */
[----:B------:R-:W-:Y:S04]  /*4810*/  ELECT P1, URZ, PT ;  /* 0x0000000000ff782f */ /* 0x000fe80003820000 */
[----:B------:R-:W-:Y:S01]  /*4820*/  PLOP3.LUT P1, PT, P2, P1, PT, 0xf2, 0x2f ;  /* 0x00000000002f781c */ /* 0x000fe20001723e72 */
[----:B------:R-:W-:Y:S01]  /*4830*/  @!UPT UIADD3 URZ, UPT, UPT, URZ, URZ, URZ ;  /* 0x000000fffffff290 */ /* 0x000fe2000fffe0ff */
[----:B--2---:R-:W-:Y:S11]  /*4840*/  @!P0 BRA `(.L_x_81) ;  /* 0x0000004400008947 */ /* 0x004ff60003800000 */
.L_x_168:
[----:B-1----:R-:W-:Y:S01]  /*4850*/  @!P1 IADD3 R2, P0, PT, R12, 0x580, RZ ;  /* 0x000005800c029810 */ /* 0x002fe20007f1e0ff */
[----:B------:R-:W-:Y:S01]  /*4860*/  VOTEU.ALL UP0, P1 ;  /* 0x0000000000ff7886 */ /* 0x000fe20000800000 */
[----:B------:R-:W-:Y:S01]  /*4870*/  UMOV UR6, 0x0 ;  /* 0x0000000000067882 */ /* 0x000fe20000000000 */
[----:B------:R-:W-:Y:S01]  /*4880*/  UMOV UR7, 0x10000000 ;  /* 0x1000000000077882 */ /* 0x000fe20000000000 */
[----:B------:R-:W-:Y:S01]  /*4890*/  @!P1 R2UR UR5, R2 ;  /* 0x00000000020592ca */ /* 0x000fe200000e0000 */
[----:B------:R-:W-:Y:S01]  /*48a0*/  @!P1 IMAD.X R0, RZ, RZ, R13, P0 ;  /* 0x000000ffff009224 */ /* 0x000fe200000e060d */
[----:B------:R-:W-:Y:S01]  /*48b0*/  @!UP0 UIADD3 UR32, UPT, UPT, UR21, 0x200, URZ ;  /* 0x0000020015208890 */ /* 0x000fe2000fffe0ff */
[----:B------:R-:W-:Y:S03]  /*48c0*/  VOTEU.ALL UP0, P1 ;  /* 0x0000000000ff7886 */ /* 0x000fe60000800000 */
[----:B------:R-:W-:Y:S01]  /*48d0*/  @!P1 R2UR UR4, R0 ;  /* 0x00000000000492ca */ /* 0x000fe200000e0000 */
[----:B------:R-:W-:Y:S06]  /*48e0*/  @!P1 IMAD.MOV.U32 R0, RZ, RZ, 0x1000 ;  /* 0x00001000ff009424 */ /* 0x000fec00078e00ff */
[----:B------:R-:W-:Y:S06]  /*48f0*/  IMAD.U32 R6, RZ, RZ, UR5 ;  /* 0x00000005ff067e24 */ /* 0x000fec000f8e00ff */
[----:B------:R-:W-:Y:S01]  /*4900*/  IMAD.U32 R7, RZ, RZ, UR4 ;  /* 0x00000004ff077e24 */ /* 0x000fe2000f8e00ff */
[----:B------:R-:W-:Y:S04]  /*4910*/  @!P1 R2UR UR4, R6 ;  /* 0x00000000060492ca */ /* 0x000fe800000e0000 */
[----:B------:R-:W-:Y:S11]  /*4920*/  @!P1 R2UR UR5, R7 ;  /* 0x00000000070592ca */ /* 0x000ff600000e0000 */
[----:B------:R-:W-:Y:S02]  /*4930*/  @!UPT UIADD3 URZ, UPT, UPT, URZ, URZ, URZ ;  /* 0x000000fffffff290 */ /* 0x000fe4000fffe0ff */
[----:B------:R1:W-:Y:S01]  /*4940*/  @!UP0 UTMALDG.3D [UR32], [UR4], desc[UR6] ;  /* 0x00000620040085b4 */ /* 0x0003e20008011000 */
[----:B------:R1:W-:Y:S01]  /*4950*/  @!P1 SYNCS.ARRIVE.TRANS64.RED.A0TR RZ, [UR21+0x40], R0 ;  /* 0x00004000ffff99a7 */ /* 0x0003e20008300415 */
[----:B------:R-:W-:Y:S01]  /*4960*/  SYNCS.ARRIVE.TRANS64.RED.A1T0 RZ, [UR50], RZ ;  /* 0x000000ffffff79a7 */ /* 0x000fe20008100432 */
[----:B------:R-:W2:Y:S02]  /*4970*/  SYNCS.PHASECHK.TRANS64.TRYWAIT P0, [UR21+0x68], R4 ;  /* 0x00006804ff0075a7 */ /* 0x000ea40008001115 */
[----:B-12---:R-:W-:Y:S05]  /*4980*/  @!P0 BRA `(.L_x_82) ;  /* 0x0000004000c88947 */ /* 0x006fea0003800000 */
.L_x_170:
[----:B------:R-:W-:Y:S01]  /*4990*/  @!P1 IADD3 R2, P0, PT, R12, 0x580, RZ ;  /* 0x000005800c029810 */ /* 0x000fe20007f1e0ff */
[----:B------:R-:W-:Y:S01]  /*49a0*/  VOTEU.ALL UP0, P1 ;  /* 0x0000000000ff7886 */ /* 0x000fe20000800000 */
[----:B------:R-:W-:Y:S01]  /*49b0*/  UMOV UR6, 0x0 ;  /* 0x0000000000067882 */ /* 0x000fe20000000000 */
[----:B------:R-:W-:Y:S01]  /*49c0*/  UMOV UR7, 0x10000000 ;  /* 0x1000000000077882 */ /* 0x000fe20000000000 */
[----:B------:R-:W-:Y:S01]  /*49d0*/  @!P1 R2UR UR5, R2 ;  /* 0x00000000020592ca */ /* 0x000fe200000e0000 */
[----:B-1----:R-:W-:Y:S01]  /*49e0*/  @!P1 IMAD.X R0, RZ, RZ, R13, P0 ;  /* 0x000000ffff009224 */ /* 0x002fe200000e060d */
[----:B------:R-:W-:Y:S02]  /*49f0*/  @!UP0 UIADD3 UR26, UPT, UPT, UR34, 0x20, URZ ;  /* 0x00000020221a8890 */ /* 0x000fe4000fffe0ff */
[----:B------:R-:W-:Y:S02]  /*4a00*/  @!UP0 UIADD3 UR24, UPT, UPT, UR21, 0x1200, URZ ;  /* 0x0000120015188890 */ /* 0x000fe4000fffe0ff */
[----:B------:R-:W-:Y:S01]  /*4a10*/  @!P1 R2UR UR4, R0 ;  /* 0x00000000000492ca */ /* 0x000fe200000e0000 */
[----:B------:R-:W-:Y:S01]  /*4a20*/  VOTEU.ALL UP0, P1 ;  /* 0x0000000000ff7886 */ /* 0x000fe20000800000 */
[----:B------:R-:W-:Y:S01]  /*4a30*/  @!P1 IMAD.MOV.U32 R0, RZ, RZ, 0x1000 ;  /* 0x00001000ff009424 */ /* 0x000fe200078e00ff */
[----:B------:R-:W-:Y:S01]  /*4a40*/  UMOV UR27, UR35 ;  /* 0x00000023001b7c82 */ /* 0x000fe20008000000 */
[----:B------:R-:W-:Y:S03]  /*4a50*/  UMOV UR28, UR36 ;  /* 0x00000024001c7c82 */ /* 0x000fe60008000000 */
        /* <DEDUP_REMOVED lines=10> */
.L_x_172:
[----:B------:R-:W-:Y:S01]  /*4b00*/  @!P1 IADD3 R2, P0, PT, R12, 0x580, RZ ;  /* 0x000005800c029810 */ /* 0x000fe20007f1e0ff */
[----:B------:R-:W-:Y:S01]  /*4b10*/  VOTEU.ALL UP0, P1 ;  /* 0x0000000000ff7886 */ /* 0x000fe20000800000 */
[----:B------:R-:W-:Y:S01]  /*4b20*/  UMOV UR6, 0x0 ;  /* 0x0000000000067882 */ /* 0x000fe20000000000 */
[----:B------:R-:W-:Y:S01]  /*4b30*/  UMOV UR7, 0x10000000 ;  /* 0x1000000000077882 */ /* 0x000fe20000000000 */
[----:B------:R-:W-:Y:S01]  /*4b40*/  @!P1 R2UR UR5, R2 ;  /* 0x00000000020592ca */ /* 0x000fe200000e0000 */
[----:B-1----:R-:W-:Y:S01]  /*4b50*/  @!P1 IMAD.X R0, RZ, RZ, R13, P0 ;  /* 0x000000ffff009224 */ /* 0x002fe200000e060d */
[----:B------:R-:W-:Y:S01]  /*4b60*/  @!UP0 UIADD3 UR18, UPT, UPT, UR34, 0x40, URZ ;  /* 0x0000004022128890 */ /* 0x000fe2000fffe0ff */
[----:B------:R-:W-:Y:S01]  /*4b70*/  VIADD R10, R10, 0x1 ;  /* 0x000000010a0a7836 */ /* 0x000fe20000000000 */
        /* <DEDUP_REMOVED lines=16> */
.L_x_174:
[----:B------:R-:W-:Y:S01]  /*4c80*/  @!P1 IADD3 R2, P0, PT, R12, 0x580, RZ ;  /* 0x000005800c029810 */ /* 0x000fe20007f1e0ff */
[----:B------:R-:W-:Y:S01]  /*4c90*/  VOTEU.ALL UP0, P1 ;  /* 0x0000000000ff7886 */ /* 0x000fe20000800000 */
[----:B------:R-:W-:Y:S01]  /*4ca0*/  UMOV UR6, 0x0 ;  /* 0x0000000000067882 */ /* 0x000fe20000000000 */
[----:B------:R-:W-:Y:S01]  /*4cb0*/  UMOV UR7, 0x10000000 ;  /* 0x1000000000077882 */ /* 0x000fe20000000000 */
[----:B------:R-:W-:Y:S01]  /*4cc0*/  @!P1 R2UR UR5, R2 ;  /* 0x00000000020592ca */ /* 0x000fe200000e0000 */
[----:B-1----:R-:W-:Y:S01]  /*4cd0*/  @!P1 IMAD.X R0, RZ, RZ, R13, P0 ;  /* 0x000000ffff009224 */ /* 0x002fe200000e060d */
[----:B------:R-:W-:Y:S01]  /*4ce0*/  @!UP0 UIADD3 UR10, UPT, UPT, UR34, 0x60, URZ ;  /* 0x00000060220a8890 */ /* 0x000fe2000fffe0ff */
[----:B------:R-:W-:Y:S01]  /*4cf0*/  R2UR UR18, R47 ;  /* 0x000000002f1272ca */ /* 0x000fe200000e0000 */
[----:B------:R-:W-:Y:S01]  /*4d00*/  @!UP0 UIADD3 UR8, UPT, UPT, UR21, 0x3200, URZ ;  /* 0x0000320015088890 */ /* 0x000fe2000fffe0ff */
[----:B------:R-:W-:Y:S01]  /*4d10*/  R2UR UR16, R48 ;  /* 0x00000000301072ca */ /* 0x000fe200000e0000 */
[----:B------:R-:W-:Y:S01]  /*4d20*/  @!UP0 UIADD3 UR9, UPT, UPT, UR21, 0x58, URZ ;  /* 0x0000005815098890 */ /* 0x000fe2000fffe0ff */
[----:B------:R-:W-:Y:S01]  /*4d30*/  @!P1 R2UR UR4, R0 ;  /* 0x00000000000492ca */ /* 0x000fe200000e0000 */
[----:B------:R-:W-:Y:S01]  /*4d40*/  VOTEU.ALL UP0, P1 ;  /* 0x0000000000ff7886 */ /* 0x000fe20000800000 */
[----:B------:R-:W-:Y:S01]  /*4d50*/  UMOV UR11, UR35 ;  /* 0x00000023000b7c82 */ /* 0x000fe20008000000 */
[----:B------:R-:W-:Y:S01]  /*4d60*/  UMOV UR12, UR36 ;  /* 0x00000024000c7c82 */ /* 0x000fe20008000000 */
[C---:B------:R-:W-:Y:S01]  /*4d70*/  ISETP.NE.AND P0, PT, R10.reuse, 0x2, PT ;  /* 0x000000020a00780c */ /* 0x040fe20003f05270 */
[----:B------:R-:W-:Y:S01]  /*4d80*/  UMOV UR36, UR29 ;  /* 0x0000001d00247c82 */ /* 0x000fe20008000000 */
[----:B------:R-:W-:Y:S01]  /*4d90*/  IMAD.U32 R4, RZ, RZ, UR5 ;  /* 0x00000005ff047e24 */ /* 0x000fe2000f8e00ff */
[----:B------:R-:W-:Y:S01]  /*4da0*/  LOP3.LUT R11, R11, 0x1, RZ, 0x3c, !PT ;  /* 0x000000010b0b7812 */ /* 0x000fe200078e3cff */
[----:B------:R-:W-:Y:S01]  /*4db0*/  UPLOP3.LUT UP4, UPT, UPT, UPT, UPT, 0x80, 0x8 ;  /* 0x000000000008789c */ /* 0x000fe20003f8f070 */
[----:B------:R-:W-:Y:S01]  /*4dc0*/  SEL R0, RZ, 0x1, P0 ;  /* 0x00000001ff007807 */ /* 0x000fe20000000000 */
[----:B------:R-:W-:Y:S01]  /*4dd0*/  UIADD3 UR31, UPT, UPT, UR13, UR18, URZ ;  /* 0x000000120d1f7290 */ /* 0x000fe2000fffe0ff */
[----:B------:R-:W-:Y:S01]  /*4de0*/  SEL R10, R10, RZ, P0 ;  /* 0x000000ff0a0a7207 */ /* 0x000fe20000000000 */
[----:B------:R-:W-:Y:S01]  /*4df0*/  UIADD3 UR30, UPT, UPT, UR14, UR16, URZ ;  /* 0x000000100e1e7290 */ /* 0x000fe2000fffe0ff */
[----:B------:R-:W-:Y:S01]  /*4e00*/  IMAD.U32 R5, RZ, RZ, UR4 ;  /* 0x00000004ff057e24 */ /* 0x000fe2000f8e00ff */
[----:B------:R-:W-:Y:S02]  /*4e10*/  @!P1 R2UR UR4, R4 ;  /* 0x00000000040492ca */ /* 0x000fe400000e0000 */
[----:B------:R-:W-:Y:S02]  /*4e20*/  LOP3.LUT R9, R9, R0, RZ, 0x3c, !PT ;  /* 0x0000000009097212 */ /* 0x000fe400078e3cff */
[----:B------:R-:W-:Y:S11]  /*4e30*/  @!P1 R2UR UR5, R5 ;  /* 0x00000000050592ca */ /* 0x000ff600000e0000 */
[----:B------:R-:W-:Y:S02]  /*4e40*/  @!UPT UIADD3 URZ, UPT, UPT, URZ, URZ, URZ ;  /* 0x000000fffffff290 */ /* 0x000fe4000fffe0ff */
[----:B------:R1:W-:Y:S01]  /*4e50*/  @!UP0 UTMALDG.3D [UR8], [UR4], desc[UR6] ;  /* 0x00000608040085b4 */ /* 0x0003e20008011000 */
[----:B------:R1:W-:Y:S01]  /*4e60*/  @!P1 SYNCS.ARRIVE.TRANS64.RED.A0TR RZ, [UR21+0x58], R3 ;  /* 0x00005803ffff99a7 */ /* 0x0003e20008300415 */
[----:B------:R-:W-:Y:S01]  /*4e70*/  SYNCS.ARRIVE.TRANS64.RED.A1T0 RZ, [UR43], RZ ;  /* 0x000000ffffff79a7 */ /* 0x000fe2000810042b */
[----:B------:R-:W-:Y:S05]  /*4e80*/  BRA.U UP2, `(.L_x_85) ;  /* 0xfffffff102587547 */ /* 0x000fea000b83ffff */
[----:B------:R-:W-:-:S04]  /*4e90*/  SHF.L.U32 R2, R11, 0x1f, RZ ;  /* 0x0000001f0b027819 */ /* 0x000fc800000006ff */
[----:B------:R-:W2:Y:S02]  /*4ea0*/  SYNCS.PHASECHK.TRANS64.TRYWAIT P0, [UR21+0x60], R2 ;  /* 0x00006002ff0075a7 */ /* 0x000ea40008001115 */
[----:B--2---:R-:W-:Y:S05]  /*4eb0*/  @!P0 BRA `(.L_x_86) ;  /* 0x0000003c00c48947 */ /* 0x004fea0003800000 */
.L_x_176:
[----:B------:R-:W4:Y:S02]  /*4ec0*/  SYNCS.PHASECHK.TRANS64.TRYWAIT P0, [UR21+0x68], R2 ;  /* 0x00006802ff0075a7 */ /* 0x000f240008001115 */
[----:B----4-:R-:W-:Y:S05]  /*4ed0*/  @!P0 BRA `(.L_x_87) ;  /* 0x0000003c00d48947 */ /* 0x010fea0003800000 */
.L_x_178:
[----:B------:R-:W4:Y:S02]  /*4ee0*/  SYNCS.PHASECHK.TRANS64.TRYWAIT P0, [UR21+0x70], R2 ;  /* 0x00007002ff0075a7 */ /* 0x000f240008001115 */
[----:B----4-:R-:W-:Y:S05]  /*4ef0*/  @!P0 BRA `(.L_x_88) ;  /* 0x0000003c00e48947 */ /* 0x010fea0003800000 */
.L_x_180:
[----:B--2---:R-:W-:-:S07]  /*4f00*/  MOV R0, UR21 ;  /* 0x0000001500007c02 */ /* 0x004fce0008000f00 */
.L_x_89:
[----:B--2---:R-:W-:-:S04]  /*4f10*/  SHF.L.U32 R2, R11, 0x1f, RZ ;  /* 0x0000001f0b027819 */ /* 0x004fc800000006ff */
[----:B------:R2:W4:Y:S03]  /*4f20*/  SYNCS.PHASECHK.TRANS64.TRYWAIT P0, [R0+URZ+0x78], R2 ;  /* 0x00007802000075a7 */ /* 0x00052600080011ff */
[----:B----4-:R-:W-:Y:S05]  /*4f30*/  @!P0 NANOSLEEP.SYNCS 0x989680 ;  /* 0x009896800000895d */ /* 0x010fea0003900000 */
[----:B------:R-:W4:Y:S02]  /*4f40*/  @!P0 SYNCS.PHASECHK.TRANS64 P0, [R0+URZ+0x78], R2 ;  /* 0x00007802000085a7 */ /* 0x000f2400080010ff */
[----:B-1-34-:R-:W-:Y:S05]  /*4f50*/  @P0 EXIT ;  /* 0x000000000000094d */ /* 0x01afea0003800000 */
[----:B------:R-:W-:Y:S05]  /*4f60*/  BRA `(.L_x_89) ;  /* 0xfffffffc00e87947 */ /* 0x000fea000383ffff */
.L_x_74:
[----:B------:R-:W-:-:S06]  /*4f70*/  UISETP.GE.AND UP0, UPT, UR18, 0x4, UPT ;  /* 0x000000041200788c */ /* 0x000fcc000bf06270 */
[----:B------:R-:W-:-:S13]  /*4f80*/  PLOP3.LUT P0, PT, PT, PT, UP0, 0x80, 0x8 ;  /* 0x000000000008781c */ /* 0x000fda0003f0f008 */
[----:B-1----:R-:W-:Y:S05]  /*4f90*/  @!P0 EXIT ;  /* 0x000000000000894d */ /* 0x002fea0003800000 */
[----:B------:R-:W1:Y:S08]  /*4fa0*/  S2UR UR4, SR_CgaCtaId ;  /* 0x00000000000479c3 */ /* 0x000e700000008800 */
[----:B------:R-:W-:Y:S01]  /*4fb0*/  BAR.SYNC.DEFER_BLOCKING 0x6, 0xa0 ;  /* 0x0182800000007b1d */ /* 0x000fe20000010000 */
[C---:B------:R-:W-:Y:S01]  /*4fc0*/  IMAD.SHL.U32 R3, R57.reuse, 0x20, RZ ;  /* 0x0000002039037824 */ /* 0x040fe200078e00ff */
[C---:B------:R-:W-:Y:S01]  /*4fd0*/  LOP3.LUT P0, RZ, R57.reuse, 0x4, RZ, 0xc0, !PT ;  /* 0x0000000439ff7812 */ /* 0x040fe2000780c0ff */
[C---:B------:R-:W-:Y:S01]  /*4fe0*/  IMAD.SHL.U32 R2, R57.reuse, 0x10, RZ ;  /* 0x0000001039027824 */ /* 0x040fe200078e00ff */
[----:B------:R-:W-:Y:S01]  /*4ff0*/  CS2R R52, SRZ ;  /* 0x0000000000347805 */ /* 0x000fe2000001ff00 */
[----:B------:R-:W-:Y:S01]  /*5000*/  IMAD.SHL.U32 R44, R57, 0x4, RZ ;  /* 0x00000004392c7824 */ /* 0x000fe200078e00ff */
[----:B------:R-:W-:-:S02]  /*5010*/  UMOV UR44, 0x400 ;  /* 0x00000400002c7882 */ /* 0x000fc40000000000 */
[----:B------:R-:W2:Y:S01]  /*5020*/  LDC.64 R42, c[0x0][0x8b0] ;  /* 0x00022c00ff2a7b82 */ /* 0x000ea20000000a00 */
[----:B------:R-:W-:Y:S01]  /*5030*/  LOP3.LUT R4, R3, 0xc0, RZ, 0xc0, !PT ;  /* 0x000000c003047812 */ /* 0x000fe200078ec0ff */
[----:B------:R-:W-:Y:S01]  /*5040*/  IMAD.U32 R23, R57, 0x10000, RZ ;  /* 0x0001000039177824 */ /* 0x000fe200078e00ff */
[----:B------:R-:W-:Y:S01]  /*5050*/  LOP3.LUT R2, R2, 0x600, RZ, 0xc0, !PT ;  /* 0x0000060002027812 */ /* 0x000fe200078ec0ff */
[----:B------:R-:W-:Y:S01]  /*5060*/  IMAD.MOV.U32 R56, RZ, RZ, 0x20 ;  /* 0x00000020ff387424 */ /* 0x000fe200078e00ff */
[----:B------:R-:W-:Y:S01]  /*5070*/  LOP3.LUT R44, R4, 0x18, R44, 0xf8, !PT ;  /* 0x00000018042c7812 */ /* 0x000fe200078ef82c */
[----:B------:R-:W-:Y:S01]  /*5080*/  IMAD.MOV.U32 R55, RZ, RZ, 0x1 ;  /* 0x00000001ff377424 */ /* 0x000fe200078e00ff */
[----:B------:R-:W-:Y:S01]  /*5090*/  SHF.R.U32.HI R4, RZ, 0x1, R57 ;  /* 0x00000001ff047819 */ /* 0x000fe20000011639 */
[----:B------:R-:W3:Y:S01]  /*50a0*/  LDC.64 R40, c[0x0][0x8a8] ;  /* 0x00022a00ff287b82 */ /* 0x000ee20000000a00 */
[--C-:B------:R-:W-:Y:S01]  /*50b0*/  LOP3.LUT R2, R2, 0x20, R3.reuse, 0xf8, !PT ;  /* 0x0000002002027812 */ /* 0x100fe200078ef803 */
[----:B------:R-:W-:Y:S01]  /*50c0*/  IMAD.MOV.U32 R22, RZ, RZ, RZ ;  /* 0x000000ffff167224 */ /* 0x000fe200078e00ff */
[----:B------:R-:W-:Y:S01]  /*50d0*/  LOP3.LUT R23, R23, 0x600000, RZ, 0xc0, !PT ;  /* 0x0060000017177812 */ /* 0x000fe200078ec0ff */
[----:B------:R-:W-:Y:S01]  /*50e0*/  IMAD.MOV.U32 R54, RZ, RZ, RZ ;  /* 0x000000ffff367224 */ /* 0x000fe200078e00ff */
[----:B------:R-:W-:Y:S01]  /*50f0*/  LOP3.LUT R44, R44, 0x8, R4, 0x78, !PT ;  /* 0x000000082c2c7812 */ /* 0x000fe200078e7804 */
[----:B------:R-:W4:Y:S01]  /*5100*/  LDCU UR59, c[0x0][0x370] ;  /* 0x00006e00ff3b77ac */ /* 0x000f220008000800 */
[----:B------:R-:W-:-:S02]  /*5110*/  LOP3.LUT R2, R2, 0x100, R3, 0xf8, !PT ;  /* 0x0000010002027812 */ /* 0x000fc400078ef803 */
[----:B------:R-:W-:Y:S01]  /*5120*/  LOP3.LUT R57, R57, 0x60, RZ, 0xc0, !PT ;  /* 0x0000006039397812 */ /* 0x000fe200078ec0ff */
[----:B-1----:R-:W-:Y:S01]  /*5130*/  ULEA UR44, UR4, UR44, 0x18 ;  /* 0x0000002c042c7291 */ /* 0x002fe2000f8ec0ff */
[----:B------:R-:W-:Y:S01]  /*5140*/  LOP3.LUT R44, R2, R44, RZ, 0xfc, !PT ;  /* 0x0000002c022c7212 */ /* 0x000fe200078efcff */
[----:B------:R-:W1:Y:S01]  /*5150*/  LDCU UR43, c[0x0][0xb0c] ;  /* 0x00016180ff2b77ac */ /* 0x000e620008000800 */
[----:B------:R-:W-:Y:S01]  /*5160*/  SEL R56, R56, 0xffffffe0, !P0 ;  /* 0xffffffe038387807 */ /* 0x000fe20004000000 */
[----:B------:R-:W-:Y:S01]  /*5170*/  UIADD3 UR4, UPT, UPT, UR44, 0x200, URZ ;  /* 0x000002002c047890 */ /* 0x000fe2000fffe0ff */
[----:B------:R-:W1:Y:S04]  /*5180*/  LDCU UR39, c[0x0][0xb30] ;  /* 0x00016600ff2777ac */ /* 0x000e680008000800 */
[----:B------:R-:W4:Y:S01]  /*5190*/  LDS R0, [UR44+0x140] ;  /* 0x0001402cff007984 */ /* 0x000f220008000800 */
[----:B------:R-:W-:Y:S01]  /*51a0*/  IMAD.U32 R50, RZ, RZ, UR4 ;  /* 0x00000004ff327e24 */ /* 0x000fe2000f8e00ff */
[----:B------:R-:W1:Y:S01]  /*51b0*/  LDCU.64 UR56, c[0x0][0x888] ;  /* 0x00011100ff3877ac */ /* 0x000e620008000a00 */
[----:B------:R-:W1:Y:S01]  /*51c0*/  LDCU.64 UR40, c[0x0][0xb28] ;  /* 0x00016500ff2877ac */ /* 0x000e620008000a00 */
[----:B------:R-:W1:Y:S01]  /*51d0*/  LDCU.64 UR62, c[0x0][0x890] ;  /* 0x00011200ff3e77ac */ /* 0x000e620008000a00 */
[----:B------:R-:W1:Y:S01]  /*51e0*/  LDCU.128 UR52, c[0x0][0xb10] ;  /* 0x00016200ff3477ac */ /* 0x000e620008000c00 */
[----:B------:R-:W1:Y:S01]  /*51f0*/  LDCU UR58, c[0x0][0x374] ;  /* 0x00006e80ff3a77ac */ /* 0x000e620008000800 */
[----:B------:R-:W-:Y:S01]  /*5200*/  UMOV UR47, URZ ;  /* 0x000000ff002f7c82 */ /* 0x000fe20008000000 */
[----:B------:R-:W-:Y:S01]  /*5210*/  UMOV UR46, URZ ;  /* 0x000000ff002e7c82 */ /* 0x000fe20008000000 */
[----:B-1234-:R-:W-:-:S07]  /*5220*/  IMAD.IADD R23, R0, 0x1, R23 ;  /* 0x0000000100177824 */ /* 0x01efce00078e0217 */
.L_x_133:
[C---:B------:R-:W-:Y:S02]  /*5230*/  LEA R3, R52.reuse, UR44, 0x3 ;  /* 0x0000002c34037c11 */ /* 0x040fe4000f8e18ff */
[----:B------:R-:W-:Y:S02]  /*5240*/  SHF.L.U32 R0, R53, 0x1f, RZ ;  /* 0x0000001f35007819 */ /* 0x000fe400000006ff */
[----:B-1----:R-:W-:Y:S02]  /*5250*/  LEA R4, R52, UR44, 0x4 ;  /* 0x0000002c34047c11 */ /* 0x002fe4000f8e20ff */
[----:B------:R-:W1:Y:S02]  /*5260*/  SYNCS.PHASECHK.TRANS64.TRYWAIT P0, [R3+URZ+0x90], R0 ;  /* 0x00009000030075a7 */ /* 0x000e6400080011ff */
[----:B-12---:R-:W-:Y:S05]  /*5270*/  @!P0 BRA `(.L_x_90) ;  /* 0x0000003c001c8947 */ /* 0x006fea0003800000 */
.L_x_181:
[----:B------:R-:W2:Y:S01]  /*5280*/  LDS.128 R4, [R4+0x120] ;  /* 0x0001200004047984 */ /* 0x000ea20000000c00 */
[----:B------:R-:W-:Y:S01]  /*5290*/  UISETP.GE.AND UP0, UPT, UR42, 0x1, UPT ;  /* 0x000000012a00788c */ /* 0x000fe2000bf06270 */
[----:B------:R-:W-:Y:S01]  /*52a0*/  @!PT LDS RZ, [RZ] ;  /* 0x00000000fffff984 */ /* 0x000fe20000000800 */
[----:B------:R-:W-:Y:S01]  /*52b0*/  @!PT LDS RZ, [RZ] ;  /* 0x00000000fffff984 */ /* 0x000fe20000000800 */
[----:B------:R-:W-:Y:S01]  /*52c0*/  @!PT LDS RZ, [RZ] ;  /* 0x00000000fffff984 */ /* 0x000fe20000000800 */
[----:B------:R-:W-:Y:S01]  /*52d0*/  @!PT LDS RZ, [RZ] ;  /* 0x00000000fffff984 */ /* 0x000fe20000000800 */
[----:B------:R3:W-:Y:S06]  /*52e0*/  MEMBAR.ALL.CTA ;  /* 0x0000000000007992 */ /* 0x0007ec0000008000 */
[----:B---3--:R-:W3:Y:S01]  /*52f0*/  FENCE.VIEW.ASYNC.S ;  /* 0x00000000000073c6 */ /* 0x008ee20000000000 */
[----:B--2---:R-:W-:Y:S11]  /*5300*/  LOP3.LUT P0, RZ, R6, 0x1, RZ, 0xc0, !PT ;  /* 0x0000000106ff7812 */ /* 0x004ff6000780c0ff */
[----:B------:R-:W-:Y:S02]  /*5310*/  @!UPT UIADD3 URZ, UPT, UPT, URZ, URZ, URZ ;  /* 0x000000fffffff290 */ /* 0x000fe4000fffe0ff */
[----:B---3--:R-:W-:Y:S01]  /*5320*/  VOTEU.ANY UP1, P0 ;  /* 0x0000000000ff7886 */ /* 0x008fe20000020100 */
[----:B------:R-:W-:Y:S01]  /*5330*/  PLOP3.LUT P0, PT, PT, PT, UP1, 0x80, 0x8 ;  /* 0x000000000008781c */ /* 0x000fe20003f0f018 */
[----:B------:R-:W-:Y:S11]  /*5340*/  UP2UR UR61, UPR, URZ, 0x2 ;  /* 0x00000002ff3d7883 */ /* 0x000ff60008000000 */
[----:B------:R-:W-:Y:S01]  /*5350*/  @!UPT UIADD3 URZ, UPT, UPT, URZ, URZ, URZ ;  /* 0x000000fffffff290 */ /* 0x000fe2000fffe0ff */
        /* <DEDUP_REMOVED lines=13> */
[----:B------:R-:W2:Y:S01]  /*5430*/  LDCU UR12, c[0x0][0xb20] ;  /* 0x00016400ff0c77ac */ /* 0x000ea20008000800 */
[----:B------:R-:W-:Y:S02]  /*5440*/  UIMAD.WIDE.U32 UR4, UR58, UR55, URZ ;  /* 0x000000373a0472a5 */ /* 0x000fe4000f8e00ff */
[----:B------:R-:W-:Y:S02]  /*5450*/  UIMAD.WIDE.U32 UR6, UR59, UR52, URZ ;  /* 0x000000343b0672a5 */ /* 0x000fe4000f8e00ff */
[----:B------:R-:W-:Y:S02]  /*5460*/  UISETP.NE.AND UP0, UPT, UR54, 0x1, UPT ;  /* 0x000000013600788c */ /* 0x000fe4000bf05270 */
[----:B------:R-:W-:Y:S02]  /*5470*/  UIMAD.WIDE.U32 UR8, UR37, UR55, URZ ;  /* 0x00000037250872a5 */ /* 0x000fe4000f8e00ff */
[----:B------:R-:W-:Y:S02]  /*5480*/  UIMAD.WIDE.U32 UR10, UR38, UR52, URZ ;  /* 0x00000034260a72a5 */ /* 0x000fe4000f8e00ff */
[----:B------:R-:W-:Y:S02]  /*5490*/  UISETP.NE.AND UP1, UPT, UR43, 0x1, UPT ;  /* 0x000000012b00788c */ /* 0x000fe4000bf25270 */
[----:B------:R-:W-:Y:S01]  /*54a0*/  UISETP.NE.AND UP2, UPT, UR42, 0x1, UPT ;  /* 0x000000012a00788c */ /* 0x000fe2000bf45270 */
[----:B------:R-:W-:Y:S02]  /*54b0*/  UMOV UR4, UR5 ;  /* 0x0000000500047c82 */ /* 0x000fe40008000000 */
[----:B--2---:R-:W-:Y:S03]  /*54c0*/  USHF.R.U32.HI UR5, URZ, UR12, UR4 ;  /* 0x0000000cff057299 */ /* 0x004fe60008011604 */
[----:B------:R-:W-:Y:S02]  /*54d0*/  UMOV UR4, UR7 ;  /* 0x0000000700047c82 */ /* 0x000fe40008000000 */
[----:B------:R-:W-:Y:S02]  /*54e0*/  USHF.R.U32.HI UR7, URZ, UR53, UR4 ;  /* 0x00000035ff077299 */ /* 0x000fe40008011604 */
[----:B------:R-:W-:Y:S02]  /*54f0*/  USEL UR4, UR58, UR5, !UP0 ;  /* 0x000000053a047287 */ /* 0x000fe4000c000000 */
[----:B------:R-:W-:Y:S01]  /*5500*/  USEL UR7, UR59, UR7, !UP1 ;  /* 0x000000073b077287 */ /* 0x000fe2000c800000 */
[----:B------:R-:W-:Y:S01]  /*5510*/  UMOV UR5, UR9 ;  /* 0x0000000900057c82 */ /* 0x000fe20008000000 */
[----:B------:R-:W-:Y:S02]  /*5520*/  UIMAD.WIDE.U32 UR8, UR4, UR40, URZ ;  /* 0x00000028040872a5 */ /* 0x000fe4000f8e00ff */
[----:B------:R-:W-:Y:S03]  /*5530*/  USHF.R.U32.HI UR6, URZ, UR12, UR5 ;  /* 0x0000000cff067299 */ /* 0x000fe60008011605 */
[----:B------:R-:W-:Y:S01]  /*5540*/  UMOV UR5, UR11 ;  /* 0x0000000b00057c82 */ /* 0x000fe20008000000 */
[----:B------:R-:W-:Y:S02]  /*5550*/  UIMAD.WIDE.U32 UR10, UR7, UR40, URZ ;  /* 0x00000028070a72a5 */ /* 0x000fe4000f8e00ff */
[----:B------:R-:W-:Y:S02]  /*5560*/  USHF.R.U32.HI UR12, URZ, UR53, UR5 ;  /* 0x00000035ff0c7299 */ /* 0x000fe40008011605 */
[----:B------:R-:W-:Y:S01]  /*5570*/  USEL UR6, UR37, UR6, !UP0 ;  /* 0x0000000625067287 */ /* 0x000fe2000c000000 */
[----:B------:R-:W-:Y:S02]  /*5580*/  UMOV UR5, UR9 ;  /* 0x0000000900057c82 */ /* 0x000fe40008000000 */
[----:B------:R-:W-:Y:S01]  /*5590*/  UMOV UR10, UR11 ;  /* 0x0000000b000a7c82 */ /* 0x000fe20008000000 */
[----:B------:R-:W-:Y:S02]  /*55a0*/  @UP2 USHF.R.U32.HI UR4, URZ, UR41, UR5 ;  /* 0x00000029ff042299 */ /* 0x000fe40008011605 */
[----:B------:R-:W-:Y:S02]  /*55b0*/  @UP2 USHF.R.U32.HI UR7, URZ, UR41, UR10 ;  /* 0x00000029ff072299 */ /* 0x000fe4000801160a */
[----:B------:R-:W-:Y:S02]  /*55c0*/  UIMAD UR4, UR42, UR4, URZ ;  /* 0x000000042a0472a4 */ /* 0x000fe4000f8e02ff */
[----:B------:R-:W-:Y:S02]  /*55d0*/  UIMAD.WIDE.U32 UR10, UR6, UR40, URZ ;  /* 0x00000028060a72a5 */ /* 0x000fe4000f8e00ff */
[----:B------:R-:W-:Y:S02]  /*55e0*/  USEL UR5, UR38, UR12, !UP1 ;  /* 0x0000000c26057287 */ /* 0x000fe4000c800000 */
[----:B------:R-:W-:Y:S02]  /*55f0*/  UIMAD UR8, UR42, UR7, URZ ;  /* 0x000000072a0872a4 */ /* 0x000fe4000f8e02ff */
[----:B------:R-:W-:Y:S03]  /*5600*/  UISETP.GE.AND UP0, UPT, UR6, UR4, UPT ;  /* 0x000000040600728c */ /* 0x000fe6000bf06270 */
[----:B------:R-:W-:Y:S01]  /*5610*/  UMOV UR4, UR11 ;  /* 0x0000000b00047c82 */ /* 0x000fe20008000000 */
[----:B------:R-:W-:Y:S02]  /*5620*/  UISETP.GE.OR UP0, UPT, UR5, UR8, UP0 ;  /* 0x000000080500728c */ /* 0x000fe40008706670 */
[----:B------:R-:W-:Y:S02]  /*5630*/  USHF.R.U32.HI UR4, URZ, UR41, UR4 ;  /* 0x00000029ff047299 */ /* 0x000fe40008011604 */
[----:B------:R-:W-:Y:S02]  /*5640*/  UIMAD.WIDE.U32 UR8, UR5, UR40, URZ ;  /* 0x00000028050872a5 */ /* 0x000fe4000f8e00ff */
[----:B------:R-:W-:Y:S02]  /*5650*/  USEL UR11, UR6, UR4, !UP2 ;  /* 0x00000004060b7287 */ /* 0x000fe4000d000000 */
[----:B------:R-:W-:Y:S02]  /*5660*/  UIADD3 UR8, UPT, UPT, -UR5, URZ, URZ ;  /* 0x000000ff05087290 */ /* 0x000fe4000fffe1ff */
[----:B------:R-:W-:Y:S01]  /*5670*/  UIADD3 UR10, UPT, UPT, -UR11, URZ, URZ ;  /* 0x000000ff0b0a7290 */ /* 0x000fe2000fffe1ff */
[----:B------:R-:W-:Y:S01]  /*5680*/  @!UP0 UMOV UR4, UR9 ;  /* 0x0000000900048c82 */ /* 0x000fe20008000000 */
[----:B------:R-:W-:Y:S02]  /*5690*/  UIADD3 UR9, UPT, UPT, -UR6, URZ, URZ ;  /* 0x000000ff06097290 */ /* 0x000fe4000fffe1ff */
[----:B------:R-:W-:Y:S02]  /*56a0*/  @!UP0 USHF.R.U32.HI UR4, URZ, UR41, UR4 ;  /* 0x00000029ff048299 */ /* 0x000fe40008011604 */
[----:B------:R-:W-:Y:S02]  /*56b0*/  UIMAD UR10, UR42, UR10, UR6 ;  /* 0x0000000a2a0a72a4 */ /* 0x000fe4000f8e0206 */
[----:B------:R-:W-:Y:S04]  /*56c0*/  @!UP0 USEL UR4, UR5, UR4, !UP2 ;  /* 0x0000000405048287 */ /* 0x000fe8000d000000 */
[----:B------:R-:W-:Y:S02]  /*56d0*/  @!UP0 UIMAD UR10, UR7, UR10, UR4 ;  /* 0x0000000a070a82a4 */ /* 0x000fe4000f8e0204 */
[----:B------:R-:W-:Y:S02]  /*56e0*/  @!UP0 UIADD3 UR11, UPT, UPT, UR11, -UR4, URZ ;  /* 0x800000040b0b8290 */ /* 0x000fe4000fffe0ff */
[----:B------:R-:W-:Y:S02]  /*56f0*/  UIMAD UR7, UR43, UR8, UR38 ;  /* 0x000000082b0772a4 */ /* 0x000fe4000f8e0226 */
[----:B------:R-:W-:Y:S02]  /*5700*/  @!UP0 UIMAD UR6, UR11, UR42, UR5 ;  /* 0x0000002a0b0682a4 */ /* 0x000fe4000f8e0205 */
[----:B------:R-:W-:Y:S01]  /*5710*/  UIMAD UR4, UR54, UR9, UR37 ;  /* 0x00000009360472a4 */ /* 0x000fe2000f8e0225 */
[----:B------:R-:W-:Y:S02]  /*5720*/  @!UP0 UMOV UR5, UR10 ;  /* 0x0000000a00058c82 */ /* 0x000fe40008000000 */
[----:B------:R-:W-:Y:S02]  /*5730*/  UIMAD UR38, UR5, UR43, UR7 ;  /* 0x0000002b052672a4 */ /* 0x000fe4000f8e0207 */
[----:B------:R-:W-:Y:S11]  /*5740*/  UIMAD UR37, UR6, UR54, UR4 ;  /* 0x00000036062572a4 */ /* 0x000ff6000f8e0204 */
[----:B------:R-:W-:Y:S01]  /*5750*/  @!UPT UIADD3 URZ, UPT, UPT, URZ, URZ, URZ ;  /* 0x000000fffffff290 */ /* 0x000fe2000fffe0ff */
.L_x_91:
[----:B------:R-:W-:Y:S01]  /*5760*/  UISETP.NE.AND UP0, UPT, UR39, 0x1, UPT ;  /* 0x000000012700788c */ /* 0x000fe2000bf05270 */
[----:B------:R-:W-:Y:S01]  /*5770*/  LOP3.LUT P0, RZ, R50, 0x1b0, RZ, 0xc0, !PT ;  /* 0x000001b032ff7812 */ /* 0x000fe2000780c0ff */
[----:B------:R-:W-:Y:S01]  /*5780*/  USHF.L.U32 UR50, UR30, 0x6, URZ ;  /* 0x000000061e327899 */ /* 0x000fe200080006ff */
[----:B------:R-:W-:Y:S01]  /*5790*/  BSSY.RECONVERGENT B6, `(.L_x_92) ;  /* 0x0000034000067945 */ /* 0x000fe20003800200 */
[----:B------:R-:W-:Y:S01]  /*57a0*/  USHF.L.U32 UR49, UR31, 0x7, URZ ;  /* 0x000000071f317899 */ /* 0x000fe200080006ff */
[----:B------:R-:W-:Y:S06]  /*57b0*/  IADD3 R52, PT, PT, R52, 0x1, RZ ;  /* 0x0000000134347810 */ /* 0x000fec0007ffe0ff */
[----:B------:R-:W2:Y:S01]  /*57c0*/  @!UP0 LDCU.128 UR12, c[0x0][0xb10] ;  /* 0x00016200ff0c87ac */ /* 0x000ea20008000c00 */
[----:B------:R-:W3:Y:S01]  /*57d0*/  @!UP0 LDCU UR5, c[0x0][0xb0c] ;  /* 0x00016180ff0587ac */ /* 0x000ee20008000800 */
[----:B------:R-:W4:Y:S01]  /*57e0*/  @!UP0 LDCU UR10, c[0x0][0xb20] ;  /* 0x00016400ff0a87ac */ /* 0x000f220008000800 */
[----:B--2---:R-:W-:Y:S02]  /*57f0*/  UIMAD.WIDE.U32 UR8, UR38, UR12, URZ ;  /* 0x0000000c260872a5 */ /* 0x004fe4000f8e00ff */
[----:B------:R-:W-:Y:S02]  /*5800*/  UIMAD.WIDE.U32 UR6, UR37, UR15, URZ ;  /* 0x0000000f250672a5 */ /* 0x000fe4000f8e00ff */
[----:B------:R-:W-:Y:S03]  /*5810*/  @!UP0 UISETP.NE.AND UP1, UPT, UR14, 0x1, UPT ;  /* 0x000000010e00888c */ /* 0x000fe6000bf25270 */
[----:B------:R-:W-:Y:S01]  /*5820*/  @!UP0 UMOV UR4, UR9 ;  /* 0x0000000900048c82 */ /* 0x000fe20008000000 */
[----:B---3--:R-:W-:Y:S02]  /*5830*/  @!UP0 UISETP.NE.AND UP2, UPT, UR5, 0x1, UPT ;  /* 0x000000010500888c */ /* 0x008fe4000bf45270 */
[----:B------:R-:W-:Y:S01]  /*5840*/  @!UP0 USHF.R.U32.HI UR4, URZ, UR13, UR4 ;  /* 0x0000000dff048299 */ /* 0x000fe20008011604 */
[----:B------:R-:W-:Y:S02]  /*5850*/  @!UP0 UMOV UR6, UR7 ;  /* 0x0000000700068c82 */ /* 0x000fe40008000000 */
[----:B----4-:R-:W-:Y:S02]  /*5860*/  @!UP0 USHF.R.U32.HI UR6, URZ, UR10, UR6 ;  /* 0x0000000aff068299 */ /* 0x010fe40008011606 */
[----:B------:R-:W-:Y:S02]  /*5870*/  @!UP0 USEL UR7, UR38, UR4, !UP2 ;  /* 0x0000000426078287 */ /* 0x000fe4000d000000 */
[----:B------:R-:W-:Y:S04]  /*5880*/  @!UP0 USEL UR6, UR37, UR6, !UP1 ;  /* 0x0000000625068287 */ /* 0x000fe8000c800000 */
[----:B------:R-:W-:Y:S02]  /*5890*/  @!UP0 UIADD3 UR4, UPT, UPT, -UR7, UR6, URZ ;  /* 0x0000000607048290 */ /* 0x000fe4000fffe1ff */
[----:B------:R-:W-:Y:S02]  /*58a0*/  @!UP0 UIADD3 UR6, UPT, UPT, UR7, -UR6, URZ ;  /* 0x8000000607068290 */ /* 0x000fe4000fffe0ff */
[----:B------:R-:W-:Y:S02]  /*58b0*/  @!UP0 UIMAD UR38, UR4, UR5, UR38 ;  /* 0x00000005042682a4 */ /* 0x000fe4000f8e0226 */
[----:B------:R-:W-:Y:S01]  /*58c0*/  @!UP0 UIMAD UR37, UR6, UR14, UR37 ;  /* 0x0000000e062582a4 */ /* 0x000fe2000f8e0225 */
[----:B------:R-:W-:Y:S11]  /*58d0*/  @!P0 BRA `(.L_x_93) ;  /* 0x00000000007c8947 */ /* 0x000ff60003800000 */
[----:B------:R-:W2:Y:S01]  /*58e0*/  LDCU.64 UR8, c[0x4][0x80] ;  /* 0x01001000ff0877ac */ /* 0x000ea20008000a00 */
[----:B------:R-:W-:Y:S01]  /*58f0*/  MOV R2, 0x0 ;  /* 0x0000000000027802 */ /* 0x000fe20000000f00 */
[----:B------:R-:W-:Y:S02]  /*5900*/  HFMA2 R12, -RZ, RZ, 0, 5.9604644775390625e-08 ;  /* 0x00000001ff0c7431 */ /* 0x000fe400000001ff */
[----:B------:R-:W-:Y:S01]  /*5910*/  IMAD.MOV.U32 R8, RZ, RZ, 0x70 ;  /* 0x00000070ff087424 */ /* 0x000fe200078e00ff */
[----:B------:R3:W4:Y:S01]  /*5920*/  LDC.64 R14, c[0x4][R2] ;  /* 0x01000000020e7b82 */ /* 0x0007220000000a00 */
[----:B------:R-:W1:Y:S01]  /*5930*/  LDCU.64 UR6, c[0x4][0x88] ;  /* 0x01001100ff0677ac */ /* 0x000e620008000a00 */
[----:B------:R-:W-:Y:S01]  /*5940*/  IMAD.MOV.U32 R13, RZ, RZ, RZ ;  /* 0x000000ffff0d7224 */ /* 0x000fe200078e00ff */
[----:B------:R-:W1:Y:S01]  /*5950*/  LDCU.64 UR4, c[0x4][0x8] ;  /* 0x01000100ff0477ac */ /* 0x000e620008000a00 */
[----:B--2---:R-:W-:Y:S01]  /*5960*/  MOV R5, UR9 ;  /* 0x0000000900057c02 */ /* 0x004fe20008000f00 */
[----:B------:R-:W-:Y:S01]  /*5970*/  IMAD.U32 R4, RZ, RZ, UR8 ;  /* 0x00000008ff047e24 */ /* 0x000fe2000f8e00ff */
[----:B-1----:R-:W-:Y:S01]  /*5980*/  MOV R7, UR7 ;  /* 0x0000000700077c02 */ /* 0x002fe20008000f00 */
[----:B------:R-:W-:Y:S01]  /*5990*/  IMAD.U32 R6, RZ, RZ, UR6 ;  /* 0x00000006ff067e24 */ /* 0x000fe2000f8e00ff */
[----:B------:R-:W-:Y:S01]  /*59a0*/  MOV R11, UR5 ;  /* 0x00000005000b7c02 */ /* 0x000fe20008000f00 */
[----:B------:R-:W-:Y:S02]  /*59b0*/  IMAD.U32 R10, RZ, RZ, UR4 ;  /* 0x00000004ff0a7e24 */ /* 0x000fe4000f8e00ff */
[----:B------:R-:W-:Y:S07]  /*59c0*/  LEPC R20, `(.L_x_94) ;  /* 0x000000001014794e */ /* 0x000fee0000000000 */
[----:B---345:R-:W-:Y:S05]  /*59d0*/  CALL.ABS.NOINC R14 ;  /* 0x000000000e007343 */ /* 0x038fea0003c00000 */
.L_x_94:
[----:B------:R-:W1:Y:S01]  /*59e0*/  LDCU.64 UR8, c[0x4][0x80] ;  /* 0x01001000ff0877ac */ /* 0x000e620008000a00 */
[----:B------:R-:W2:Y:S01]  /*59f0*/  LDC.64 R2, c[0x4][R2] ;  /* 0x0100000002027b82 */ /* 0x000ea20000000a00 */
[----:B------:R-:W-:Y:S02]  /*5a00*/  HFMA2 R12, -RZ, RZ, 0, 5.9604644775390625e-08 ;  /* 0x00000001ff0c7431 */ /* 0x000fe400000001ff */
[----:B------:R-:W-:Y:S02]  /*5a10*/  IMAD.MOV.U32 R8, RZ, RZ, 0x70 ;  /* 0x00000070ff087424 */ /* 0x000fe400078e00ff */
[----:B------:R-:W-:Y:S01]  /*5a20*/  IMAD.MOV.U32 R13, RZ, RZ, RZ ;  /* 0x000000ffff0d7224 */ /* 0x000fe200078e00ff */
[----:B------:R-:W3:Y:S01]  /*5a30*/  LDCU.64 UR6, c[0x4][0x88] ;  /* 0x01001100ff0677ac */ /* 0x000ee20008000a00 */
[----:B------:R-:W4:Y:S01]  /*5a40*/  LDCU.64 UR4, c[0x4][0x8] ;  /* 0x01000100ff0477ac */ /* 0x000f220008000a00 */
[----:B-1----:R-:W-:Y:S02]  /*5a50*/  MOV R4, UR8 ;  /* 0x0000000800047c02 */ /* 0x002fe40008000f00 */
[----:B------:R-:W-:Y:S02]  /*5a60*/  MOV R5, UR9 ;  /* 0x0000000900057c02 */ /* 0x000fe40008000f00 */
[----:B---3--:R-:W-:Y:S01]  /*5a70*/  MOV R7, UR7 ;  /* 0x0000000700077c02 */ /* 0x008fe20008000f00 */
[----:B------:R-:W-:Y:S01]  /*5a80*/  IMAD.U32 R6, RZ, RZ, UR6 ;  /* 0x00000006ff067e24 */ /* 0x000fe2000f8e00ff */
[----:B----4-:R-:W-:Y:S01]  /*5a90*/  MOV R11, UR5 ;  /* 0x00000005000b7c02 */ /* 0x010fe20008000f00 */
[----:B------:R-:W-:Y:S02]  /*5aa0*/  IMAD.U32 R10, RZ, RZ, UR4 ;  /* 0x00000004ff0a7e24 */ /* 0x000fe4000f8e00ff */
[----:B------:R-:W-:Y:S07]  /*5ab0*/  LEPC R20, `(.L_x_93) ;  /* 0x000000001014794e */ /* 0x000fee0000000000 */
[----:B--2---:R-:W-:Y:S05]  /*5ac0*/  CALL.ABS.NOINC R2 ;  /* 0x0000000002007343 */ /* 0x004fea0003c00000 */
.L_x_93:
[----:B------:R-:W-:Y:S05]  /*5ad0*/  BSYNC.RECONVERGENT B6 ;  /* 0x0000000000067941 */ /* 0x000fea0003800200 */
.L_x_92:
[----:B------:R-:W-:Y:S01]  /*5ae0*/  R2UR UR4, R49 ;  /* 0x00000000310472ca */ /* 0x000fe200000e0000 */
[----:B------:R-:W-:Y:S01]  /*5af0*/  UISETP.NE.U32.AND UP0, UPT, UR62, URZ, UPT ;  /* 0x000000ff3e00728c */ /* 0x000fe2000bf05070 */
[----:B------:R-:W-:Y:S02]  /*5b00*/  ISETP.NE.U32.AND P4, PT, R42, RZ, PT ;  /* 0x000000ff2a00720c */ /* 0x000fe40003f85070 */
[----:B------:R-:W-:Y:S01]  /*5b10*/  ISETP.NE.U32.AND P2, PT, RZ, UR56, PT ;  /* 0x00000038ff007c0c */ /* 0x000fe2000bf45070 */
[----:B------:R-:W-:Y:S01]  /*5b20*/  UISETP.NE.AND.EX UP1, UPT, UR63, URZ, UPT, UP0 ;  /* 0x000000ff3f00728c */ /* 0x000fe2000bf25300 */
[----:B------:R-:W-:Y:S01]  /*5b30*/  ISETP.NE.AND.EX P4, PT, R43, RZ, PT, P4 ;  /* 0x000000ff2b00720c */ /* 0x000fe20003f85340 */
[----:B------:R-:W-:Y:S01]  /*5b40*/  UPLOP3.LUT UP0, UPT, UPT, UPT, UPT, 0x40, 0x4 ;  /* 0x000000000004789c */ /* 0x000fe20003f0e870 */
[----:B------:R-:W-:Y:S05]  /*5b50*/  ISETP.NE.AND.EX P2, PT, RZ, UR57, PT, P2 ;  /* 0x00000039ff007c0c */ /* 0x000fea000bf45320 */
[----:B------:R-:W-:Y:S06]  /*5b60*/  UISETP.NE.AND UP2, UPT, UR4, URZ, UPT ;  /* 0x000000ff0400728c */ /* 0x000fec000bf45270 */
[----:B------:R-:W-:Y:S05]  /*5b70*/  PLOP3.LUT P1, PT, PT, PT, UP2, 0x80, 0x8 ;  /* 0x000000000008781c */ /* 0x000fea0003f2f028 */
[----:B------:R-:W-:Y:S06]  /*5b80*/  @UP2 UPLOP3.LUT UP0, UPT, UPT, UPT, UP1, 0x80, 0x8 ;  /* 0x000000000008289c */ /* 0x000fec0003f0f010 */
[----:B------:R-:W-:Y:S01]  /*5b90*/  PLOP3.LUT P0, PT, PT, PT, UP0, 0x80, 0x8 ;  /* 0x000000000008781c */ /* 0x000fe20003f0f008 */
[----:B------:R-:W-:Y:S01]  /*5ba0*/  @!UPT UIADD3 URZ, UPT, UPT, URZ, URZ, URZ ;  /* 0x000000fffffff290 */ /* 0x000fe2000fffe0ff */
[----:B------:R-:W-:Y:S11]  /*5bb0*/  BRA.U !UP1, `(.L_x_95) ;  /* 0x00000001093c7547 */ /* 0x000ff6000b800000 */
[----:B------:R-:W-:Y:S01]  /*5bc0*/  UISETP.NE.U32.AND UP0, UPT, UR56, URZ, UPT ;  /* 0x000000ff3800728c */ /* 0x000fe2000bf05070 */
[----:B-1----:R-:W-:Y:S01]  /*5bd0*/  HFMA2 R0, -RZ, RZ, 0, 5.9604644775390625e-08 ;  /* 0x00000001ff007431 */ /* 0x002fe200000001ff */
[----:B------:R-:W1:Y:S01]  /*5be0*/  LDCU.64 UR8, c[0x0][0x358] ;  /* 0x00006b00ff0877ac */ /* 0x000e620008000a00 */
[----:B------:R-:W-:Y:S01]  /*5bf0*/  IMAD.MOV.U32 R45, RZ, RZ, 0x1 ;  /* 0x00000001ff2d7424 */ /* 0x000fe200078e00ff */
[----:B------:R-:W-:Y:S06]  /*5c00*/  UISETP.NE.AND.EX UP0, UPT, UR57, URZ, UPT, UP0 ;  /* 0x000000ff3900728c */ /* 0x000fec000bf05300 */
        /* <DEDUP_REMOVED lines=9> */
[----:B--23--:R-:W-:Y:S02]  /*5ca0*/  @!P3 IMAD.U32 R27, RZ, RZ, UR4 ;  /* 0x00000004ff1bbe24 */ /* 0x00cfe4000f8e00ff */
.L_x_95:
[----:B------:R-:W-:Y:S05]  /*5cb0*/  @!P4 BRA `(.L_x_96) ;  /* 0x000000000024c947 */ /* 0x000fea0003800000 */
[----:B------:R-:W-:Y:S01]  /*5cc0*/  ISETP.NE.U32.AND P3, PT, R40, RZ, PT ;  /* 0x000000ff2800720c */ /* 0x000fe20003f65070 */
[----:B------:R-:W2:Y:S03]  /*5cd0*/  LDCU.64 UR4, c[0x0][0x358] ;  /* 0x00006b00ff0477ac */ /* 0x000ea60008000a00 */
[----:B------:R-:W-:Y:S11]  /*5ce0*/  ISETP.NE.AND.EX P3, PT, R41, RZ, PT, P3 ;  /* 0x000000ff2900720c */ /* 0x000ff60003f65330 */
[----:B------:R-:W-:Y:S02]  /*5cf0*/  @!UPT UIADD3 URZ, UPT, UPT, URZ, URZ, URZ ;  /* 0x000000fffffff290 */ /* 0x000fe4000fffe0ff */
[----:B------:R-:W3:Y:S01]  /*5d00*/  @P3 LDC.64 R2, c[0x0][0x8a8] ;  /* 0x00022a00ff023b82 */ /* 0x000ee20000000a00 */
[----:B-1----:R-:W-:Y:S04]  /*5d10*/  @P3 IMAD R0, R42, UR36, RZ ;  /* 0x000000242a003c24 */ /* 0x002fe8000f8e02ff */
[----:B---3--:R-:W-:Y:S05]  /*5d20*/  @P3 IMAD.WIDE R2, R0, 0x4, R2 ;  /* 0x0000000400023825 */ /* 0x008fea00078e0202 */
[----:B--2--5:R2:W5:Y:S02]  /*5d30*/  @P3 LDG.E R24, desc[UR4][R2.64] ;  /* 0x0000000402183981 */ /* 0x024564000c1e1900 */
[----:B--2---:R-:W3:Y:S02]  /*5d40*/  @!P3 LDC R24, c[0x0][0x8a0] ;  /* 0x00022800ff18bb82 */ /* 0x004ee40000000800 */
.L_x_96:
[----:B-----5:R-:W-:Y:S01]  /*5d50*/  FSETP.NEU.AND P3, PT, R27, RZ, PT ;  /* 0x000000ff1b00720b */ /* 0x020fe20003f6d000 */
[----:B------:R-:W-:Y:S01]  /*5d60*/  IMAD.SHL.U32 R62, R44, 0x2, RZ ;  /* 0x000000022c3e7824 */ /* 0x000fe200078e00ff */
[----:B------:R-:W-:Y:S01]  /*5d70*/  SEL R4, RZ, 0xffffffff, P2 ;  /* 0xffffffffff047807 */ /* 0x000fe20001000000 */
[----:B------:R-:W-:Y:S01]  /*5d80*/  BSSY B1, `(.L_x_97) ;  /* 0x0000036000017945 */ /* 0x000fe20003800000 */
[----:B------:R-:W-:Y:S01]  /*5d90*/  @P1 LOP3.LUT P2, RZ, R45, 0xff, RZ, 0xc0, !PT ;  /* 0x000000ff2dff1812 */ /* 0x000fe2000784c0ff */
[----:B------:R-:W-:Y:S01]  /*5da0*/  VIADD R60, R62, UR44 ;  /* 0x0000002c3e3c7c36 */ /* 0x000fe20008000000 */
[----:B-1----:R-:W-:Y:S01]  /*5db0*/  @P1 SEL R0, RZ, 0xffffffff, P3 ;  /* 0xffffffffff001807 */ /* 0x002fe20001800000 */
[----:B------:R-:W-:Y:S01]  /*5dc0*/  IMAD.MOV.U32 R63, RZ, RZ, 0x1 ;  /* 0x00000001ff3f7424 */ /* 0x000fe200078e00ff */
[----:B------:R-:W-:Y:S01]  /*5dd0*/  LOP3.LUT R55, R55, 0x1, RZ, 0x3c, !PT ;  /* 0x0000000137377812 */ /* 0x000fe200078e3cff */
[----:B------:R-:W-:Y:S01]  /*5de0*/  IMAD.MOV.U32 R61, RZ, RZ, RZ ;  /* 0x000000ffff3d7224 */ /* 0x000fe200078e00ff */
[----:B------:R-:W-:Y:S02]  /*5df0*/  @P0 SEL R0, R4, R0, !P2 ;  /* 0x0000000004000207 */ /* 0x000fe40005000000 */
[----:B------:R-:W-:Y:S02]  /*5e00*/  CS2R R38, SRZ ;  /* 0x0000000000267805 */ /* 0x000fe4000001ff00 */
[----:B------:R-:W-:Y:S02]  /*5e10*/  LEA R26, R22, UR44, 0x3 ;  /* 0x0000002c161a7c11 */ /* 0x000fe4000f8e18ff */
[----:B------:R-:W-:Y:S02]  /*5e20*/  CS2R R36, SRZ ;  /* 0x0000000000247805 */ /* 0x000fe4000001ff00 */
[----:B------:R-:W-:Y:S02]  /*5e30*/  @P1 LOP3.LUT R0, R0, 0x1, RZ, 0xc0, !PT ;  /* 0x0000000100001812 */ /* 0x000fe400078ec0ff */
[----:B------:R-:W-:Y:S02]  /*5e40*/  CS2R R30, SRZ ;  /* 0x00000000001e7805 */ /* 0x000fe4000001ff00 */
[----:B------:R-:W-:Y:S02]  /*5e50*/  SHF.L.U32 R2, R54, 0x1f, RZ ;  /* 0x0000001f36027819 */ /* 0x000fe400000006ff */
[----:B------:R-:W-:Y:S02]  /*5e60*/  CS2R R28, SRZ ;  /* 0x00000000001c7805 */ /* 0x000fe4000001ff00 */
[----:B------:R-:W-:Y:S01]  /*5e70*/  ISETP.NE.U32.OR P5, PT, R0, 0x1, !P1 ;  /* 0x000000010000780c */ /* 0x000fe20004fa5470 */
[----:B------:R-:W-:Y:S01]  /*5e80*/  IMAD.IADD R59, R56, 0x1, R60 ;  /* 0x00000001383b7824 */ /* 0x000fe200078e023c */
[----:B------:R-:W-:Y:S02]  /*5e90*/  PLOP3.LUT P2, PT, PT, PT, UP1, 0x80, 0x8 ;  /* 0x000000000008781c */ /* 0x000fe40003f4f018 */
[----:B------:R-:W-:Y:S02]  /*5ea0*/  LEA.HI R25, R22, R22, RZ, 0x1 ;  /* 0x0000001616197211 */ /* 0x000fe400078f08ff */
[----:B------:R-:W-:Y:S02]  /*5eb0*/  LOP3.LUT P4, R51, R45, 0xff, RZ, 0xc0, !PT ;  /* 0x000000ff2d337812 */ /* 0x000fe4000788c0ff */
[----:B------:R-:W-:Y:S02]  /*5ec0*/  SEL R3, RZ, 0xffffffff, P3 ;  /* 0xffffffffff037807 */ /* 0x000fe40001800000 */
[----:B------:R-:W-:Y:S03]  /*5ed0*/  P2R R58, PR, RZ, 0x20 ;  /* 0x00000020ff3a7803 */ /* 0x000fe60000000000 */
[----:B------:R-:W-:Y:S02]  /*5ee0*/  @P5 SHF.L.U32 R0, R55, 0x1f, RZ ;  /* 0x0000001f37005819 */ /* 0x000fe400000006ff */
[----:B------:R-:W-:Y:S02]  /*5ef0*/  @P2 SEL R3, R4, R3, !P4 ;  /* 0x0000000304032207 */ /* 0x000fe40006000000 */
[----:B------:R1:W2:Y:S02]  /*5f00*/  @P5 SYNCS.PHASECHK.TRANS64.TRYWAIT P1, [UR44+0x40], R0 ;  /* 0x00004000ff0055a7 */ /* 0x0002a4000802112c */
[----:B------:R-:W-:Y:S04]  /*5f10*/  LOP3.LUT R3, R3, 0x1, RZ, 0xc0, !PT ;  /* 0x0000000103037812 */ /* 0x000fe800078ec0ff */
[----:B------:R-:W-:Y:S04]  /*5f20*/  ISETP.NE.U32.AND P2, PT, R3, 0x1, PT ;  /* 0x000000010300780c */ /* 0x000fe80003f45070 */
[----:B------:R-:W-:Y:S01]  /*5f30*/  P2R R64, PR, RZ, 0x4 ;  /* 0x00000004ff407803 */ /* 0x000fe20000000000 */
[----:B------:R4:W3:Y:S01]  /*5f40*/  SYNCS.PHASECHK.TRANS64.TRYWAIT P0, [R26+URZ+0xb0], R2 ;  /* 0x0000b0021a0075a7 */ /* 0x0008e200080011ff */
[C---:B-1----:R-:W-:Y:S01]  /*5f50*/  IMAD.SHL.U32 R0, R25.reuse, 0x40, RZ ;  /* 0x0000004019007824 */ /* 0x042fe200078e00ff */
[----:B------:R-:W-:Y:S04]  /*5f60*/  LOP3.LUT R25, R25, 0xffe, RZ, 0xc0, !PT ;  /* 0x00000ffe19197812 */ /* 0x000fe800078ec0ff */
[----:B------:R-:W-:Y:S01]  /*5f70*/  LOP3.LUT R0, R0, 0xffffff80, RZ, 0xc0, !PT ;  /* 0xffffff8000007812 */ /* 0x000fe200078ec0ff */
[----:B------:R-:W-:Y:S04]  /*5f80*/  IMAD.IADD R25, R22, 0x1, -R25 ;  /* 0x0000000116197824 */ /* 0x000fe800078e0a19 */
[----:B------:R-:W-:Y:S04]  /*5f90*/  IMAD.IADD R0, R23, 0x1, R0 ;  /* 0x0000000117007824 */ /* 0x000fe800078e0200 */
[----:B------:R-:W-:Y:S01]  /*5fa0*/  IMAD R25, R25, 0x100000, R0 ;  /* 0x0010000019197824 */ /* 0x000fe200078e0200 */
[----:B--2---:R-:W-:Y:S01]  /*5fb0*/  @P5 SEL R63, RZ, 0x1, !P1 ;  /* 0x00000001ff3f5807 */ /* 0x004fe20004800000 */
[----:B----4-:R-:W-:Y:S06]  /*5fc0*/  @!P5 BRA `(.L_x_98) ;  /* 0x000000000044d947 */ /* 0x010fec0003800000 */
[----:B------:R-:W-:Y:S01]  /*5fd0*/  IMAD.MOV.U32 R38, RZ, RZ, RZ ;  /* 0x000000ffff267224 */ /* 0x000fe200078e00ff */
[----:B------:R-:W-:Y:S01]  /*5fe0*/  ISETP.NE.AND P1, PT, R63, RZ, PT ;  /* 0x000000ff3f00720c */ /* 0x000fe20003f25270 */
[----:B------:R-:W-:Y:S01]  /*5ff0*/  BSSY B0, `(.L_x_99) ;  /* 0x0000008000007945 */ /* 0x000fe20003800000 */
[----:B------:R-:W-:Y:S02]  /*6000*/  CS2R R30, SRZ ;  /* 0x00000000001e7805 */ /* 0x000fe4000001ff00 */
[----:B------:R-:W-:Y:S02]  /*6010*/  CS2R R28, SRZ ;  /* 0x00000000001c7805 */ /* 0x000fe4000001ff00 */
[----:B------:R-:W-:Y:S07]  /*6020*/  CS2R R36, SRZ ;  /* 0x0000000000247805 */ /* 0x000fee000001ff00 */
[----:B------:R-:W-:Y:S05]  /*6030*/  @P1 BRA `(.L_x_100) ;  /* 0x00000000000c1947 */ /* 0x000fea0003800000 */
[----:B------:R-:W-:Y:S04]  /*6040*/  SHF.L.U32 R3, R55, 0x1f, RZ ;  /* 0x0000001f37037819 */ /* 0x000fe800000006ff */
[----:B------:R-:W1:Y:S02]  /*6050*/  SYNCS.PHASECHK.TRANS64.TRYWAIT P1, [UR44+0x40], R3 ;  /* 0x00004003ff0075a7 */ /* 0x000e64000802112c */
[----:B-1----:R-:W-:Y:S05]  /*6060*/  @!P1 BRA `(.L_x_101) ;  /* 0x0000002c00b49947 */ /* 0x002fea0003800000 */
.L_x_100:
[----:B------:R-:W-:Y:S05]  /*6070*/  BSYNC B0 ;  /* 0x0000000000007941 */ /* 0x000fea0003800000 */
.L_x_99:
[----:B------:R-:W-:Y:S01]  /*6080*/  ISETP.NE.AND P1, PT, R64, RZ, PT ;  /* 0x000000ff4000720c */ /* 0x000fe20003f25270 */
[----:B------:R-:W-:Y:S11]  /*6090*/  HFMA2 R61, -RZ, RZ, 0, 5.9604644775390625e-08 ;  /* 0x00000001ff3d7431 */ /* 0x000ff600000001ff */
[----:B------:R-:W-:Y:S01]  /*60a0*/  @!UPT UIADD3 URZ, UPT, UPT, URZ, URZ, URZ ;  /* 0x000000fffffff290 */ /* 0x000fe2000fffe0ff */
[----:B------:R-:W-:Y:S05]  /*60b0*/  @P1 WARPSYNC.ALL ;  /* 0x0000000000001948 */ /* 0x000fea0003800000 */
[----:B------:R2:W4:Y:S04]  /*60c0*/  @P1 LDSM.16.M88.4 R28, [R62+UR44+0x200] ;  /* 0x0002002c3e1c183b */ /* 0x0005280008000200 */
[----:B------:R2:W1:Y:S02]  /*60d0*/  @P1 LDSM.16.M88.4 R36, [R59+0x200] ;  /* 0x000200003b24183b */ /* 0x0004640000000200 */
.L_x_98:
[----:B------:R-:W-:Y:S05]  /*60e0*/  BSYNC B1 ;  /* 0x0000000000017941 */ /* 0x000fea0003800000 */
.L_x_97:
[----:B-1----:R-:W-:Y:S04]  /*60f0*/  SHF.R.U32.HI R0, RZ, 0x15, R25 ;  /* 0x00000015ff007819 */ /* 0x002fe80000011619 */
[----:B------:R-:W-:Y:S01]  /*6100*/  LOP3.LUT P1, RZ, R0, 0x3, R46, 0x48, !PT ;  /* 0x0000000300ff7812 */ /* 0x000fe2000782482e */
[----:B------:R-:W-:Y:S01]  /*6110*/  @!UPT UIADD3 URZ, UPT, UPT, URZ, URZ, URZ ;  /* 0x000000fffffff290 */ /* 0x000fe2000fffe0ff */
[----:B---3--:R-:W-:Y:S11]  /*6120*/  @P0 BRA `(.L_x_102) ;  /* 0x0000000000080947 */ /* 0x008ff60003800000 */
[----:B------:R-:W1:Y:S02]  /*6130*/  SYNCS.PHASECHK.TRANS64.TRYWAIT P0, [R26+URZ+0xb0], R2 ;  /* 0x0000b0021a0075a7 */ /* 0x000e6400080011ff */
[----:B-1----:R-:W-:Y:S05]  /*6140*/  @!P0 BRA `(.L_x_103) ;  /* 0x0000002c00948947 */ /* 0x002fea0003800000 */
.L_x_102:
[----:B------:R-:W-:Y:S05]  /*6150*/  @!P1 BRA `(.L_x_104) ;  /* 0x0000000000409947 */ /* 0x000fea0003800000 */
[----:B------:R-:W3:Y:S01]  /*6160*/  LDCU.64 UR8, c[0x4][0x70] ;  /* 0x01000e00ff0877ac */ /* 0x000ee20008000a00 */
[----:B------:R-:W-:Y:S01]  /*6170*/  MOV R3, 0x0 ;  /* 0x0000000000037802 */ /* 0x000fe20000000f00 */
[----:B------:R-:W-:Y:S02]  /*6180*/  HFMA2 R12, -RZ, RZ, 0, 5.9604644775390625e-08 ;  /* 0x00000001ff0c7431 */ /* 0x000fe400000001ff */
[----:B------:R-:W-:Y:S02]  /*6190*/  IMAD.MOV.U32 R8, RZ, RZ, 0x192 ;  /* 0x00000192ff087424 */ /* 0x000fe400078e00ff */
[----:B------:R-:W-:Y:S01]  /*61a0*/  IMAD.MOV.U32 R13, RZ, RZ, RZ ;  /* 0x000000ffff0d7224 */ /* 0x000fe200078e00ff */
[----:B------:R-:W5:Y:S01]  /*61b0*/  LDCU.64 UR6, c[0x4][0x78] ;  /* 0x01000f00ff0677ac */ /* 0x000f620008000a00 */
[----:B-1----:R-:W1:Y:S01]  /*61c0*/  LDC.64 R2, c[0x4][R3] ;  /* 0x0100000003027b82 */ /* 0x002e620000000a00 */
[----:B------:R-:W2:Y:S01]  /*61d0*/  LDCU.64 UR4, c[0x4][0x10] ;  /* 0x01000200ff0477ac */ /* 0x000ea20008000a00 */
[----:B---3--:R-:W-:Y:S01]  /*61e0*/  MOV R5, UR9 ;  /* 0x0000000900057c02 */ /* 0x008fe20008000f00 */
[----:B------:R-:W-:Y:S01]  /*61f0*/  IMAD.U32 R4, RZ, RZ, UR8 ;  /* 0x00000008ff047e24 */ /* 0x000fe2000f8e00ff */
[----:B-----5:R-:W-:Y:S01]  /*6200*/  MOV R7, UR7 ;  /* 0x0000000700077c02 */ /* 0x020fe20008000f00 */
[----:B------:R-:W-:Y:S01]  /*6210*/  IMAD.U32 R6, RZ, RZ, UR6 ;  /* 0x00000006ff067e24 */ /* 0x000fe2000f8e00ff */
[----:B--2---:R-:W-:Y:S01]  /*6220*/  MOV R11, UR5 ;  /* 0x00000005000b7c02 */ /* 0x004fe20008000f00 */
[----:B------:R-:W-:Y:S02]  /*6230*/  IMAD.U32 R10, RZ, RZ, UR4 ;  /* 0x00000004ff0a7e24 */ /* 0x000fe4000f8e00ff */
[----:B------:R-:W-:Y:S07]  /*6240*/  LEPC R20, `(.L_x_104) ;  /* 0x000000001014794e */ /* 0x000fee0000000000 */
[----:B-1--4-:R-:W-:Y:S05]  /*6250*/  CALL.ABS.NOINC R2 ;  /* 0x0000000002007343 */ /* 0x012fea0003c00000 */
.L_x_104:
[----:B----4-:R-:W-:Y:S01]  /*6260*/  SHF.L.U32 R3, R28, 0x10, RZ ;  /* 0x000000101c037819 */ /* 0x010fe200000006ff */
[----:B------:R-:W-:Y:S05]  /*6270*/  WARPSYNC.ALL ;  /* 0x0000000000007948 */ /* 0x000fea0003800000 */
[----:B------:R-:W-:Y:S01]  /*6280*/  R2UR UR4, R25 ;  /* 0x00000000190472ca */ /* 0x000fe200000e0000 */
[----:B------:R-:W-:Y:S01]  /*6290*/  BSSY.RECONVERGENT B0, `(.L_x_105) ;  /* 0x000004e000007945 */ /* 0x000fe20003800200 */
[C---:B------:R-:W-:Y:S02]  /*62a0*/  SHF.L.U32 R20, R29.reuse, 0x10, RZ ;  /* 0x000000101d147819 */ /* 0x040fe400000006ff */
[----:B------:R-:W-:Y:S02]  /*62b0*/  LOP3.LUT R21, R29, 0xffff0000, RZ, 0xc0, !PT ;  /* 0xffff00001d157812 */ /* 0x000fe400078ec0ff */
[----:B------:R-:W-:Y:S07]  /*62c0*/  ISETP.NE.AND P0, PT, R57, RZ, PT ;  /* 0x000000ff3900720c */ /* 0x000fee0003f05270 */
[----:B------:R-:W3:Y:S02]  /*62d0*/  LDTM.16dp256bit.x4 R4, tmem[UR4] ;  /* 0x00000004000479ee */ /* 0x000ee40008120000 */
[----:B---3--:R-:W-:Y:S01]  /*62e0*/  FMUL R0, R24, R4 ;  /* 0x0000000418007220 */ /* 0x008fe20000400000 */
[----:B------:R-:W-:Y:S01]  /*62f0*/  LOP3.LUT R4, R28, 0xffff0000, RZ, 0xc0, !PT ;  /* 0xffff00001c047812 */ /* 0x000fe200078ec0ff */
[C---:B-1----:R-:W-:Y:S01]  /*6300*/  FMUL R2, R24.reuse, R5 ;  /* 0x0000000518027220 */ /* 0x042fe20000400000 */
[C---:B------:R-:W-:Y:S01]  /*6310*/  FMUL R7, R24.reuse, R7 ;  /* 0x0000000718077220 */ /* 0x040fe20000400000 */
[C---:B------:R-:W-:Y:S01]  /*6320*/  FFMA R0, R27.reuse, R3, R0 ;  /* 0x000000031b007223 */ /* 0x040fe20000000000 */
[C---:B------:R-:W-:Y:S01]  /*6330*/  FMUL R3, R24.reuse, R6 ;  /* 0x0000000618037220 */ /* 0x040fe20000400000 */
[C---:B------:R-:W-:Y:S01]  /*6340*/  FFMA R2, R27.reuse, R4, R2 ;  /* 0x000000041b027223 */ /* 0x040fe20000000002 */
[C---:B------:R-:W-:Y:S01]  /*6350*/  FMUL R4, R24.reuse, R8 ;  /* 0x0000000818047220 */ /* 0x040fe20000400000 */
[C---:B------:R-:W-:Y:S01]  /*6360*/  FMUL R8, R24.reuse, R12 ;  /* 0x0000000c18087220 */ /* 0x040fe20000400000 */
[----:B------:R-:W-:Y:S01]  /*6370*/  FMUL R12, R24, R16 ;  /* 0x00000010180c7220 */ /* 0x000fe20000400000 */
[----:B------:R-:W-:Y:S01]  /*6380*/  SHF.L.U32 R16, R30, 0x10, RZ ;  /* 0x000000101e107819 */ /* 0x000fe200000006ff */
[C---:B------:R-:W-:Y:S01]  /*6390*/  FFMA R3, R27.reuse, R20, R3 ;  /* 0x000000141b037223 */ /* 0x040fe20000000003 */
[----:B------:R-:W-:Y:S01]  /*63a0*/  F2FP.BF16.F32.PACK_AB R32, R2, R0 ;  /* 0x000000000220723e */ /* 0x000fe200000010ff */
[C---:B------:R-:W-:Y:S01]  /*63b0*/  FFMA R7, R27.reuse, R21, R7 ;  /* 0x000000151b077223 */ /* 0x040fe20000000007 */
[----:B------:R-:W-:Y:S01]  /*63c0*/  LOP3.LUT R0, R30, 0xffff0000, RZ, 0xc0, !PT ;  /* 0xffff00001e007812 */ /* 0x000fe200078ec0ff */
[----:B------:R-:W-:Y:S01]  /*63d0*/  FFMA R4, R27, R16, R4 ;  /* 0x000000101b047223 */ /* 0x000fe20000000004 */
[C---:B------:R-:W-:Y:S01]  /*63e0*/  SHF.L.U32 R2, R31.reuse, 0x10, RZ ;  /* 0x000000101f027819 */ /* 0x040fe200000006ff */
[C---:B------:R-:W-:Y:S01]  /*63f0*/  FMUL R5, R24.reuse, R9 ;  /* 0x0000000918057220 */ /* 0x040fe20000400000 */
[----:B------:R-:W-:Y:S01]  /*6400*/  LOP3.LUT R16, R31, 0xffff0000, RZ, 0xc0, !PT ;  /* 0xffff00001f107812 */ /* 0x000fe200078ec0ff */
[----:B------:R-:W-:Y:S01]  /*6410*/  FMUL R6, R24, R10 ;  /* 0x0000000a18067220 */ /* 0x000fe20000400000 */
[----:B------:R-:W-:Y:S01]  /*6420*/  F2FP.BF16.F32.PACK_AB R33, R7, R3 ;  /* 0x000000030721723e */ /* 0x000fe200000010ff */
[C---:B------:R-:W-:Y:S01]  /*6430*/  FFMA R5, R27.reuse, R0, R5 ;  /* 0x000000001b057223 */ /* 0x040fe20000000005 */
[C---:B------:R-:W-:Y:S01]  /*6440*/  SHF.L.U32 R0, R36.reuse, 0x10, RZ ;  /* 0x0000001024007819 */ /* 0x040fe200000006ff */
[----:B------:R-:W-:Y:S01]  /*6450*/  FFMA R6, R27, R2, R6 ;  /* 0x000000021b067223 */ /* 0x000fe20000000006 */
[----:B------:R-:W-:Y:S01]  /*6460*/  LOP3.LUT R2, R36, 0xffff0000, RZ, 0xc0, !PT ;  /* 0xffff000024027812 */ /* 0x000fe200078ec0ff */
[C---:B------:R-:W-:Y:S01]  /*6470*/  FMUL R11, R24.reuse, R11 ;  /* 0x0000000b180b7220 */ /* 0x040fe20000400000 */
[----:B------:R-:W-:Y:S01]  /*6480*/  SHF.L.U32 R3, R37, 0x10, RZ ;  /* 0x0000001025037819 */ /* 0x000fe200000006ff */
[C---:B------:R-:W-:Y:S01]  /*6490*/  FMUL R9, R24.reuse, R13 ;  /* 0x0000000d18097220 */ /* 0x040fe20000400000 */
[----:B------:R-:W-:Y:S01]  /*64a0*/  F2FP.BF16.F32.PACK_AB R34, R5, R4 ;  /* 0x000000040522723e */ /* 0x000fe200000010ff */
[C---:B------:R-:W-:Y:S01]  /*64b0*/  FMUL R10, R24.reuse, R14 ;  /* 0x0000000e180a7220 */ /* 0x040fe20000400000 */
[C---:B------:R-:W-:Y:S01]  /*64c0*/  FFMA R11, R27.reuse, R16, R11 ;  /* 0x000000101b0b7223 */ /* 0x040fe2000000000b */
[C---:B------:R-:W-:Y:S01]  /*64d0*/  FFMA R8, R27.reuse, R0, R8 ;  /* 0x000000001b087223 */ /* 0x040fe20000000008 */
[----:B------:R-:W-:Y:S01]  /*64e0*/  FFMA R9, R27, R2, R9 ;  /* 0x000000021b097223 */ /* 0x000fe20000000009 */
[----:B------:R-:W-:Y:S01]  /*64f0*/  LOP3.LUT R0, R37, 0xffff0000, RZ, 0xc0, !PT ;  /* 0xffff000025007812 */ /* 0x000fe200078ec0ff */
[----:B------:R-:W-:Y:S01]  /*6500*/  FFMA R10, R27, R3, R10 ;  /* 0x000000031b0a7223 */ /* 0x000fe2000000000a */
[----:B------:R-:W-:Y:S01]  /*6510*/  FMUL R15, R24, R15 ;  /* 0x0000000f180f7220 */ /* 0x000fe20000400000 */
[----:B------:R-:W-:Y:S01]  /*6520*/  SHF.L.U32 R2, R38, 0x10, RZ ;  /* 0x0000001026027819 */ /* 0x000fe200000006ff */
[----:B------:R-:W-:Y:S01]  /*6530*/  FMUL R13, R24, R17 ;  /* 0x00000011180d7220 */ /* 0x000fe20000400000 */
[----:B------:R-:W-:Y:S01]  /*6540*/  LOP3.LUT R3, R38, 0xffff0000, RZ, 0xc0, !PT ;  /* 0xffff000026037812 */ /* 0x000fe200078ec0ff */
[C---:B------:R-:W-:Y:S01]  /*6550*/  FMUL R14, R24.reuse, R18 ;  /* 0x00000012180e7220 */ /* 0x040fe20000400000 */
[----:B------:R-:W-:Y:S01]  /*6560*/  SHF.L.U32 R4, R39, 0x10, RZ ;  /* 0x0000001027047819 */ /* 0x000fe200000006ff */
[----:B------:R-:W-:Y:S01]  /*6570*/  FFMA R15, R27, R0, R15 ;  /* 0x000000001b0f7223 */ /* 0x000fe2000000000f */
[----:B------:R-:W-:Y:S01]  /*6580*/  LOP3.LUT R5, R39, 0xffff0000, RZ, 0xc0, !PT ;  /* 0xffff000027057812 */ /* 0x000fe200078ec0ff */
[----:B------:R-:W-:Y:S01]  /*6590*/  FMUL R19, R24, R19 ;  /* 0x0000001318137220 */ /* 0x000fe20000400000 */
[C---:B------:R-:W-:Y:S01]  /*65a0*/  FFMA R12, R27.reuse, R2, R12 ;  /* 0x000000021b0c7223 */ /* 0x040fe2000000000c */
[C---:B------:R-:W-:Y:S01]  /*65b0*/  FFMA R13, R27.reuse, R3, R13 ;  /* 0x000000031b0d7223 */ /* 0x040fe2000000000d */
[C---:B------:R-:W-:Y:S01]  /*65c0*/  FFMA R14, R27.reuse, R4, R14 ;  /* 0x000000041b0e7223 */ /* 0x040fe2000000000e */
[----:B------:R-:W-:Y:S01]  /*65d0*/  FFMA R19, R27, R5, R19 ;  /* 0x000000051b137223 */ /* 0x000fe20000000013 */
[----:B------:R-:W-:Y:S02]  /*65e0*/  F2FP.BF16.F32.PACK_AB R35, R11, R6 ;  /* 0x000000060b23723e */ /* 0x000fe400000010ff */
[----:B------:R-:W-:Y:S02]  /*65f0*/  F2FP.BF16.F32.PACK_AB R8, R9, R8 ;  /* 0x000000080908723e */ /* 0x000fe400000010ff */
[----:B------:R-:W-:Y:S01]  /*6600*/  F2FP.BF16.F32.PACK_AB R9, R15, R10 ;  /* 0x0000000a0f09723e */ /* 0x000fe200000010ff */
[----:B------:R1:W-:Y:S01]  /*6610*/  STSM.16.M88.4 [R60+0x200], R32 ;  /* 0x000200203c007844 */ /* 0x0003e20000000200 */
[----:B------:R-:W-:Y:S02]  /*6620*/  F2FP.BF16.F32.PACK_AB R10, R13, R12 ;  /* 0x0000000c0d0a723e */ /* 0x000fe400000010ff */
[----:B------:R-:W-:Y:S05]  /*6630*/  F2FP.BF16.F32.PACK_AB R11, R19, R14 ;  /* 0x0000000e130b723e */ /* 0x000fea00000010ff */
[----:B------:R1:W-:Y:S01]  /*6640*/  STSM.16.M88.4 [R59+0x200], R8 ;  /* 0x000200083b007844 */ /* 0x0003e20000000200 */
[----:B------:R-:W-:Y:S01]  /*6650*/  @!PT LDS RZ, [RZ] ;  /* 0x00000000fffff984 */ /* 0x000fe20000000800 */
[----:B------:R-:W-:Y:S01]  /*6660*/  @!PT LDS RZ, [RZ] ;  /* 0x00000000fffff984 */ /* 0x000fe20000000800 */
[----:B------:R-:W-:Y:S01]  /*6670*/  @!PT LDS RZ, [RZ] ;  /* 0x00000000fffff984 */ /* 0x000fe20000000800 */
[----:B------:R-:W-:Y:S01]  /*6680*/  @!PT LDS RZ, [RZ] ;  /* 0x00000000fffff984 */ /* 0x000fe20000000800 */
[----:B------:R3:W-:Y:S07]  /*6690*/  MEMBAR.ALL.CTA ;  /* 0x0000000000007992 */ /* 0x0007ee0000008000 */
[----:B---3--:R-:W3:Y:S02]  /*66a0*/  FENCE.VIEW.ASYNC.S ;  /* 0x00000000000073c6 */ /* 0x008ee40000000000 */
[----:B---3--:R-:W-:Y:S06]  /*66b0*/  BAR.SYNC.DEFER_BLOCKING 0x1, 0x80 ;  /* 0x0042000000007b1d */ /* 0x008fec0000010000 */
[----:B------:R-:W-:Y:S05]  /*66c0*/  @P0 BRA `(.L_x_106) ;  /* 0x0000000000280947 */ /* 0x000fea0003800000 */
[----:B------:R-:W3:Y:S01]  /*66d0*/  LDCU.64 UR6, c[0x0][0x348] ;  /* 0x00006900ff0677ac */ /* 0x000ee20008000a00 */
[----:B------:R-:W-:Y:S01]  /*66e0*/  UIADD3 UR4, UPT, UPT, UR44, 0x200, URZ ;  /* 0x000002002c047890 */ /* 0x000fe2000fffe0ff */
[----:B------:R-:W-:Y:S05]  /*66f0*/  UMOV UR51, UR36 ;  /* 0x0000002400337c82 */ /* 0x000fea0008000000 */
[----:B------:R-:W-:Y:S04]  /*6700*/  MOV R50, UR4 ;  /* 0x0000000400327c02 */ /* 0x000fe80008000f00 */
[----:B------:R-:W-:Y:S01]  /*6710*/  R2UR UR48, R50 ;  /* 0x00000000323072ca */ /* 0x000fe200000e0000 */
[----:B---3--:R-:W-:Y:S04]  /*6720*/  UIADD3 UR4, UP0, UPT, UR6, 0x680, URZ ;  /* 0x0000068006047890 */ /* 0x008fe8000ff1e0ff */
[----:B------:R-:W-:Y:S09]  /*6730*/  UIADD3.X UR5, UPT, UPT, URZ, UR7, URZ, UP0, !UPT ;  /* 0x00000007ff057290 */ /* 0x000ff200087fe4ff */
[----:B------:R3:W-:Y:S01]  /*6740*/  UTMASTG.3D [UR48], [UR4] ;  /* 0x00000030040073b5 */ /* 0x0007e20008010000 */
[----:B------:R0:W-:Y:S01]  /*6750*/  UTMACMDFLUSH ;  /* 0x00000000000079b7 */ /* 0x0001e20000000000 */
[----:B---3--:R-:W-:Y:S04]  /*6760*/  DEPBAR.LE SB0, 0x1 ;  /* 0x000080400000791a */ /* 0x008fe80000000000 */
.L_x_106:
[----:B------:R-:W-:Y:S05]  /*6770*/  BSYNC.RECONVERGENT B0 ;  /* 0x0000000000007941 */ /* 0x000fea0003800200 */
.L_x_105:
[----:B------:R-:W-:Y:S01]  /*6780*/  BAR.SYNC.DEFER_BLOCKING 0x1, 0x80 ;  /* 0x0042000000007b1d */ /* 0x000fe20000010000 */
[----:B------:R-:W-:Y:S01]  /*6790*/  ISETP.NE.AND P1, PT, R58, RZ, PT ;  /* 0x000000ff3a00720c */ /* 0x000fe20003f25270 */
[----:B------:R-:W-:Y:S01]  /*67a0*/  UISETP.NE.AND UP0, UPT, UR47, URZ, UPT ;  /* 0x000000ff2f00728c */ /* 0x000fe2000bf05270 */
[----:B------:R-:W-:Y:S11]  /*67b0*/  LEA R4, R61, UR44, 0x3 ;  /* 0x0000002c3d047c11 */ /* 0x000ff6000f8e18ff */
[----:B------:R-:W-:Y:S01]  /*67c0*/  @P1 SHF.L.U32 R3, R55, 0x1f, RZ ;  /* 0x0000001f37031819 */ /* 0x000fe200000006ff */
[----:B------:R-:W-:Y:S06]  /*67d0*/  BRA.U !UP0, `(.L_x_107) ;  /* 0x0000000108247547 */ /* 0x000fec000b800000 */
[----:B------:R-:W3:Y:S01]  /*67e0*/  S2R R0, SR_CgaCtaId ;  /* 0x0000000000007919 */ /* 0x000ee20000008800 */
[----:B------:R-:W-:Y:S01]  /*67f0*/  IMAD.U32 R2, RZ, RZ, UR46 ;  /* 0x0000002eff027e24 */ /* 0x000fe2000f8e00ff */
[----:B------:R-:W-:Y:S04]  /*6800*/  UIADD3 UR4, UPT, UPT, UR46, 0x1, URZ ;  /* 0x000000012e047890 */ /* 0x000fe8000fffe0ff */
[----:B------:R-:W-:Y:S01]  /*6810*/  @P1 LEA R2, R2, UR44, 0x3 ;  /* 0x0000002c02021c11 */ /* 0x000fe2000f8e18ff */
[----:B------:R-:W-:Y:S04]  /*6820*/  UISETP.NE.AND UP0, UPT, UR4, 0x4, UPT ;  /* 0x000000040400788c */ /* 0x000fe8000bf05270 */
[----:B------:R-:W-:Y:S01]  /*6830*/  @P1 VIADD R2, R2, 0x60 ;  /* 0x0000006002021836 */ /* 0x000fe20000000000 */
[----:B------:R-:W-:Y:S04]  /*6840*/  USEL UR46, UR4, URZ, UP0 ;  /* 0x000000ff042e7287 */ /* 0x000fe80008000000 */
[----:B---3--:R-:W-:Y:S04]  /*6850*/  @P1 PRMT R0, R0, 0x654, R2 ;  /* 0x0000065400001816 */ /* 0x008fe80000000002 */
[----:B------:R3:W-:Y:S04]  /*6860*/  @P1 SYNCS.ARRIVE.TRANS64.RED.A1T0 RZ, [R0+URZ], RZ ;  /* 0x000000ff00ff19a7 */ /* 0x0007e800081004ff */
.L_x_107:
[----:B------:R-:W4:Y:S01]  /*6870*/  @P1 SYNCS.PHASECHK.TRANS64.TRYWAIT P0, [R4+URZ+0x40], R3 ;  /* 0x00004003040015a7 */ /* 0x000f2200080011ff */
[----:B------:R-:W-:Y:S01]  /*6880*/  BSSY B1, `(.L_x_108) ;  /* 0x0000013000017945 */ /* 0x000fe20003800000 */
[----:B----4-:R-:W-:Y:S03]  /*6890*/  @P1 SEL R63, RZ, 0x1, !P0 ;  /* 0x00000001ff3f1807 */ /* 0x010fe60004000000 */
[----:B------:R-:W-:Y:S05]  /*68a0*/  @!P1 BRA `(.L_x_109) ;  /* 0x0000000000409947 */ /* 0x000fea0003800000 */
[----:B------:R-:W-:Y:S01]  /*68b0*/  ISETP.NE.AND P1, PT, R64, RZ, PT ;  /* 0x000000ff4000720c */ /* 0x000fe20003f25270 */
[----:B------:R-:W-:Y:S01]  /*68c0*/  BSSY B0, `(.L_x_110) ;  /* 0x0000009000007945 */ /* 0x000fe20003800000 */
[----:B------:R-:W-:Y:S11]  /*68d0*/  ISETP.NE.AND P0, PT, R63, RZ, PT ;  /* 0x000000ff3f00720c */ /* 0x000ff60003f05270 */
[----:B------:R-:W-:Y:S05]  /*68e0*/  @P1 IMAD R3, R61, 0x1000, R62 ;  /* 0x000010003d031824 */ /* 0x000fea00078e023e */
[----:B------:R-:W-:Y:S05]  /*68f0*/  @P1 IADD3 R2, PT, PT, R3, UR44, RZ ;  /* 0x0000002c03021c10 */ /* 0x000fea000fffe0ff */
[----:B------:R-:W-:Y:S01]  /*6900*/  @P1 IMAD.IADD R2, R56, 0x1, R2 ;  /* 0x0000000138021824 */ /* 0x000fe200078e0202 */
[----:B------:R-:W-:Y:S06]  /*6910*/  @P0 BRA `(.L_x_111) ;  /* 0x00000000000c0947 */ /* 0x000fec0003800000 */
[----:B---3--:R-:W-:Y:S04]  /*6920*/  SHF.L.U32 R0, R55, 0x1f, RZ ;  /* 0x0000001f37007819 */ /* 0x008fe800000006ff */
[----:B------:R-:W3:Y:S02]  /*6930*/  SYNCS.PHASECHK.TRANS64.TRYWAIT P0, [R4+URZ+0x40], R0 ;  /* 0x00004000040075a7 */ /* 0x000ee400080011ff */
[----:B---3--:R-:W-:Y:S05]  /*6940*/  @!P0 BRA `(.L_x_112) ;  /* 0x0000002400a88947 */ /* 0x008fea0003800000 */
.L_x_111:
[----:B------:R-:W-:Y:S05]  /*6950*/  BSYNC B0 ;  /* 0x0000000000007941 */ /* 0x000fea0003800000 */
.L_x_110:
[----:B------:R-:W-:Y:S02]  /*6960*/  ISETP.NE.AND P0, PT, R64, RZ, PT ;  /* 0x000000ff4000720c */ /* 0x000fe40003f05270 */
[----:B------:R-:W-:Y:S11]  /*6970*/  IADD3 R61, PT, PT, R61, 0x1, RZ ;  /* 0x000000013d3d7810 */ /* 0x000ff60007ffe0ff */
[----:B------:R-:W-:Y:S05]  /*6980*/  @P0 WARPSYNC.ALL ;  /* 0x0000000000000948 */ /* 0x000fea0003800000 */
[----:B------:R4:W1:Y:S04]  /*6990*/  @P0 LDSM.16.M88.4 R28, [R3+UR44+0x200] ;  /* 0x0002002c031c083b */ /* 0x0008680008000200 */
[----:B------:R4:W1:Y:S02]  /*69a0*/  @P0 LDSM.16.M88.4 R36, [R2+0x200] ;  /* 0x000200000224083b */ /* 0x0008640000000200 */
.L_x_109:
[----:B------:R-:W-:Y:S05]  /*69b0*/  BSYNC B1 ;  /* 0x0000000000017941 */ /* 0x000fea0003800000 */
.L_x_108:
[----:B---3--:R-:W-:Y:S05]  /*69c0*/  VIADD R0, R25, 0x20 ;  /* 0x0000002019007836 */ /* 0x008fea0000000000 */
[----:B------:R-:W-:Y:S04]  /*69d0*/  SHF.R.U32.HI R0, RZ, 0x15, R0 ;  /* 0x00000015ff007819 */ /* 0x000fe80000011600 */
[----:B------:R-:W-:Y:S11]  /*69e0*/  LOP3.LUT P0, RZ, R0, 0x3, R46, 0x48, !PT ;  /* 0x0000000300ff7812 */ /* 0x000ff6000780482e */
[----:B------:R-:W-:Y:S02]  /*69f0*/  @!UPT UIADD3 URZ, UPT, UPT, URZ, URZ, URZ ;  /* 0x000000fffffff290 */ /* 0x000fe4000fffe0ff */
[----:B------:R-:W-:Y:S05]  /*6a00*/  @!P0 BRA `(.L_x_113) ;  /* 0x0000000000408947 */ /* 0x000fea0003800000 */
[----:B------:R-:W3:Y:S01]  /*6a10*/  LDCU.64 UR8, c[0x4][0x70] ;  /* 0x01000e00ff0877ac */ /* 0x000ee20008000a00 */
[----:B----4-:R-:W-:Y:S01]  /*6a20*/  MOV R3, 0x0 ;  /* 0x0000000000037802 */ /* 0x010fe20000000f00 */
[----:B------:R-:W-:Y:S02]  /*6a30*/  HFMA2 R12, -RZ, RZ, 0, 5.9604644775390625e-08 ;  /* 0x00000001ff0c7431 */ /* 0x000fe400000001ff */
[----:B-1----:R-:W-:Y:S02]  /*6a40*/  IMAD.MOV.U32 R8, RZ, RZ, 0x192 ;  /* 0x00000192ff087424 */ /* 0x002fe400078e00ff */
[----:B------:R-:W-:Y:S01]  /*6a50*/  IMAD.MOV.U32 R13, RZ, RZ, RZ ;  /* 0x000000ffff0d7224 */ /* 0x000fe200078e00ff */
[----:B------:R-:W1:Y:S01]  /*6a60*/  LDCU.64 UR6, c[0x4][0x78] ;  /* 0x01000f00ff0677ac */ /* 0x000e620008000a00 */
[----:B------:R-:W4:Y:S01]  /*6a70*/  LDC.64 R2, c[0x4][R3] ;  /* 0x0100000003027b82 */ /* 0x000f220000000a00 */
[----:B------:R-:W5:Y:S01]  /*6a80*/  LDCU.64 UR4, c[0x4][0x10] ;  /* 0x01000200ff0477ac */ /* 0x000f620008000a00 */
[----:B---3--:R-:W-:Y:S01]  /*6a90*/  MOV R5, UR9 ;  /* 0x0000000900057c02 */ /* 0x008fe20008000f00 */
[----:B------:R-:W-:Y:S01]  /*6aa0*/  IMAD.U32 R4, RZ, RZ, UR8 ;  /* 0x00000008ff047e24 */ /* 0x000fe2000f8e00ff */
[----:B-1----:R-:W-:Y:S01]  /*6ab0*/  MOV R7, UR7 ;  /* 0x0000000700077c02 */ /* 0x002fe20008000f00 */
[----:B------:R-:W-:Y:S01]  /*6ac0*/  IMAD.U32 R6, RZ, RZ, UR6 ;  /* 0x00000006ff067e24 */ /* 0x000fe2000f8e00ff */
[----:B-----5:R-:W-:Y:S01]  /*6ad0*/  MOV R11, UR5 ;  /* 0x00000005000b7c02 */ /* 0x020fe20008000f00 */
[----:B------:R-:W-:Y:S02]  /*6ae0*/  IMAD.U32 R10, RZ, RZ, UR4 ;  /* 0x00000004ff0a7e24 */ /* 0x000fe4000f8e00ff */
[----:B------:R-:W-:Y:S07]  /*6af0*/  LEPC R20, `(.L_x_113) ;  /* 0x000000001014794e */ /* 0x000fee0000000000 */
[----:B--2-4-:R-:W-:Y:S05]  /*6b00*/  CALL.ABS.NOINC R2 ;  /* 0x0000000002007343 */ /* 0x014fea0003c00000 */
.L_x_113:
[----:B-1--4-:R-:W-:Y:S01]  /*6b10*/  SHF.L.U32 R3, R28, 0x10, RZ ;  /* 0x000000101c037819 */ /* 0x012fe200000006ff */
[----:B------:R-:W-:Y:S05]  /*6b20*/  WARPSYNC.ALL ;  /* 0x0000000000007948 */ /* 0x000fea0003800000 */
[----:B------:R-:W-:Y:S01]  /*6b30*/  R2UR UR4, R25 ;  /* 0x00000000190472ca */ /* 0x000fe200000e0000 */
[----:B------:R-:W1:Y:S01]  /*6b40*/  S2R R65, SR_CgaCtaId ;  /* 0x0000000000417919 */ /* 0x000e620000008800 */
[C---:B------:R-:W-:Y:S01]  /*6b50*/  SHF.L.U32 R20, R29.reuse, 0x10, RZ ;  /* 0x000000101d147819 */ /* 0x040fe200000006ff */
[----:B------:R-:W-:Y:S01]  /*6b60*/  BSSY.RECONVERGENT B0, `(.L_x_114) ;  /* 0x0000054000007945 */ /* 0x000fe20003800200 */
[----:B------:R-:W-:Y:S02]  /*6b70*/  LOP3.LUT R21, R29, 0xffff0000, RZ, 0xc0, !PT ;  /* 0xffff00001d157812 */ /* 0x000fe400078ec0ff */
[----:B------:R-:W-:Y:S02]  /*6b80*/  ISETP.NE.AND P6, PT, R58, RZ, PT ;  /* 0x000000ff3a00720c */ /* 0x000fe40003fc5270 */
[----:B------:R-:W-:Y:S05]  /*6b90*/  ISETP.NE.AND P0, PT, R57, RZ, PT ;  /* 0x000000ff3900720c */ /* 0x000fea0003f05270 */
[----:B------:R-:W3:Y:S02]  /*6ba0*/  LDTM.16dp256bit.x4 R4, tmem[UR4+0x20] ;  /* 0x00002004000479ee */ /* 0x000ee40008120000 */
[----:B---3--:R-:W-:Y:S01]  /*6bb0*/  FMUL R0, R24, R4 ;  /* 0x0000000418007220 */ /* 0x008fe20000400000 */
[----:B------:R-:W-:Y:S01]  /*6bc0*/  LOP3.LUT R4, R28, 0xffff0000, RZ, 0xc0, !PT ;  /* 0xffff00001c047812 */ /* 0x000fe200078ec0ff */
[C---:B------:R-:W-:Y:S01]  /*6bd0*/  FMUL R2, R24.reuse, R5 ;  /* 0x0000000518027220 */ /* 0x040fe20000400000 */
[C---:B------:R-:W-:Y:S01]  /*6be0*/  FMUL R7, R24.reuse, R7 ;  /* 0x0000000718077220 */ /* 0x040fe20000400000 */
[C---:B------:R-:W-:Y:S01]  /*6bf0*/  FFMA R0, R27.reuse, R3, R0 ;  /* 0x000000031b007223 */ /* 0x040fe20000000000 */
[C---:B------:R-:W-:Y:S01]  /*6c00*/  FMUL R3, R24.reuse, R6 ;  /* 0x0000000618037220 */ /* 0x040fe20000400000 */
[C---:B------:R-:W-:Y:S01]  /*6c10*/  FFMA R2, R27.reuse, R4, R2 ;  /* 0x000000041b027223 */ /* 0x040fe20000000002 */
[C---:B------:R-:W-:Y:S01]  /*6c20*/  FMUL R4, R24.reuse, R8 ;  /* 0x0000000818047220 */ /* 0x040fe20000400000 */
[----:B------:R-:W-:Y:S01]  /*6c30*/  FMUL R8, R24, R12 ;  /* 0x0000000c18087220 */ /* 0x000fe20000400000 */
[C---:B------:R-:W-:Y:S01]  /*6c40*/  FFMA R3, R27.reuse, R20, R3 ;  /* 0x000000141b037223 */ /* 0x040fe20000000003 */
[----:B------:R-:W-:Y:S01]  /*6c50*/  FFMA R7, R27, R21, R7 ;  /* 0x000000151b077223 */ /* 0x000fe20000000007 */
[----:B------:R-:W-:Y:S01]  /*6c60*/  F2FP.BF16.F32.PACK_AB R32, R2, R0 ;  /* 0x000000000220723e */ /* 0x000fe200000010ff */
[----:B------:R-:W-:Y:S01]  /*6c70*/  FMUL R12, R24, R16 ;  /* 0x00000010180c7220 */ /* 0x000fe20000400000 */
[----:B------:R-:W-:Y:S01]  /*6c80*/  SHF.L.U32 R16, R30, 0x10, RZ ;  /* 0x000000101e107819 */ /* 0x000fe200000006ff */
[----:B------:R-:W-:Y:S01]  /*6c90*/  FMUL R5, R24, R9 ;  /* 0x0000000918057220 */ /* 0x000fe20000400000 */
[----:B------:R-:W-:Y:S01]  /*6ca0*/  LOP3.LUT R0, R30, 0xffff0000, RZ, 0xc0, !PT ;  /* 0xffff00001e007812 */ /* 0x000fe200078ec0ff */
[C---:B------:R-:W-:Y:S01]  /*6cb0*/  FMUL R6, R24.reuse, R10 ;  /* 0x0000000a18067220 */ /* 0x040fe20000400000 */
[----:B------:R-:W-:Y:S01]  /*6cc0*/  SHF.L.U32 R2, R31, 0x10, RZ ;  /* 0x000000101f027819 */ /* 0x000fe200000006ff */
[----:B------:R-:W-:Y:S01]  /*6cd0*/  FFMA R4, R27, R16, R4 ;  /* 0x000000101b047223 */ /* 0x000fe20000000004 */
[----:B------:R-:W-:Y:S01]  /*6ce0*/  F2FP.BF16.F32.PACK_AB R33, R7, R3 ;  /* 0x000000030721723e */ /* 0x000fe200000010ff */
[----:B------:R-:W-:Y:S01]  /*6cf0*/  FFMA R5, R27, R0, R5 ;  /* 0x000000001b057223 */ /* 0x000fe20000000005 */
[----:B------:R-:W-:Y:S01]  /*6d00*/  LOP3.LUT R3, R31, 0xffff0000, RZ, 0xc0, !PT ;  /* 0xffff00001f037812 */ /* 0x000fe200078ec0ff */
[----:B------:R-:W-:Y:S01]  /*6d10*/  FMUL R11, R24, R11 ;  /* 0x0000000b180b7220 */ /* 0x000fe20000400000 */
[C---:B------:R-:W-:Y:S01]  /*6d20*/  SHF.L.U32 R0, R36.reuse, 0x10, RZ ;  /* 0x0000001024007819 */ /* 0x040fe200000006ff */
[C---:B------:R-:W-:Y:S01]  /*6d30*/  FFMA R6, R27.reuse, R2, R6 ;  /* 0x000000021b067223 */ /* 0x040fe20000000006 */
[----:B------:R-:W-:Y:S01]  /*6d40*/  LOP3.LUT R2, R36, 0xffff0000, RZ, 0xc0, !PT ;  /* 0xffff000024027812 */ /* 0x000fe200078ec0ff */
[----:B------:R-:W-:Y:S01]  /*6d50*/  FFMA R11, R27, R3, R11 ;  /* 0x000000031b0b7223 */ /* 0x000fe2000000000b */
[----:B------:R-:W-:Y:S01]  /*6d60*/  SHF.L.U32 R3, R37, 0x10, RZ ;  /* 0x0000001025037819 */ /* 0x000fe200000006ff */
[C---:B------:R-:W-:Y:S01]  /*6d70*/  FMUL R9, R24.reuse, R13 ;  /* 0x0000000d18097220 */ /* 0x040fe20000400000 */
[----:B------:R-:W-:Y:S01]  /*6d80*/  F2FP.BF16.F32.PACK_AB R34, R5, R4 ;  /* 0x000000040522723e */ /* 0x000fe200000010ff */
[----:B------:R-:W-:Y:S01]  /*6d90*/  FMUL R10, R24, R14 ;  /* 0x0000000e180a7220 */ /* 0x000fe20000400000 */
[----:B------:R-:W-:Y:S01]  /*6da0*/  SHF.L.U32 R4, R39, 0x10, RZ ;  /* 0x0000001027047819 */ /* 0x000fe200000006ff */
[----:B------:R-:W-:Y:S01]  /*6db0*/  FFMA R8, R27, R0, R8 ;  /* 0x000000001b087223 */ /* 0x000fe20000000008 */
[----:B------:R-:W-:Y:S01]  /*6dc0*/  LOP3.LUT R0, R37, 0xffff0000, RZ, 0xc0, !PT ;  /* 0xffff000025007812 */ /* 0x000fe200078ec0ff */
[C---:B------:R-:W-:Y:S01]  /*6dd0*/  FFMA R9, R27.reuse, R2, R9 ;  /* 0x000000021b097223 */ /* 0x040fe20000000009 */
[C---:B------:R-:W-:Y:S01]  /*6de0*/  SHF.L.U32 R2, R38.reuse, 0x10, RZ ;  /* 0x0000001026027819 */ /* 0x040fe200000006ff */
[----:B------:R-:W-:Y:S01]  /*6df0*/  FFMA R10, R27, R3, R10 ;  /* 0x000000031b0a7223 */ /* 0x000fe2000000000a */
[----:B------:R-:W-:Y:S01]  /*6e00*/  LOP3.LUT R3, R38, 0xffff0000, RZ, 0xc0, !PT ;  /* 0xffff000026037812 */ /* 0x000fe200078ec0ff */
[C---:B------:R-:W-:Y:S01]  /*6e10*/  FMUL R15, R24.reuse, R15 ;  /* 0x0000000f180f7220 */ /* 0x040fe20000400000 */
[----:B------:R-:W-:Y:S01]  /*6e20*/  LOP3.LUT R5, R39, 0xffff0000, RZ, 0xc0, !PT ;  /* 0xffff000027057812 */ /* 0x000fe200078ec0ff */
[C---:B------:R-:W-:Y:S01]  /*6e30*/  FMUL R13, R24.reuse, R17 ;  /* 0x00000011180d7220 */ /* 0x040fe20000400000 */
[----:B------:R-:W-:Y:S01]  /*6e40*/  F2FP.BF16.F32.PACK_AB R35, R11, R6 ;  /* 0x000000060b23723e */ /* 0x000fe200000010ff */
[C---:B------:R-:W-:Y:S01]  /*6e50*/  FMUL R14, R24.reuse, R18 ;  /* 0x00000012180e7220 */ /* 0x040fe20000400000 */
[C---:B------:R-:W-:Y:S01]  /*6e60*/  FFMA R15, R27.reuse, R0, R15 ;  /* 0x000000001b0f7223 */ /* 0x040fe2000000000f */
[----:B------:R-:W-:Y:S01]  /*6e70*/  FMUL R19, R24, R19 ;  /* 0x0000001318137220 */ /* 0x000fe20000400000 */
[----:B------:R-:W-:Y:S01]  /*6e80*/  FFMA R12, R27, R2, R12 ;  /* 0x000000021b0c7223 */ /* 0x000fe2000000000c */
[----:B------:R3:W-:Y:S01]  /*6e90*/  STSM.16.M88.4 [R60+0x1200], R32 ;  /* 0x001200203c007844 */ /* 0x0007e20000000200 */
[----:B------:R-:W-:Y:S01]  /*6ea0*/  F2FP.BF16.F32.PACK_AB R8, R9, R8 ;  /* 0x000000080908723e */ /* 0x000fe200000010ff */
[----:B------:R-:W-:Y:S01]  /*6eb0*/  FFMA R13, R27, R3, R13 ;  /* 0x000000031b0d7223 */ /* 0x000fe2000000000d */
[----:B------:R-:W-:Y:S01]  /*6ec0*/  F2FP.BF16.F32.PACK_AB R9, R15, R10 ;  /* 0x0000000a0f09723e */ /* 0x000fe200000010ff */
[C---:B------:R-:W-:Y:S01]  /*6ed0*/  FFMA R14, R27.reuse, R4, R14 ;  /* 0x000000041b0e7223 */ /* 0x040fe2000000000e */
[----:B------:R-:W-:Y:S01]  /*6ee0*/  FFMA R19, R27, R5, R19 ;  /* 0x000000051b137223 */ /* 0x000fe20000000013 */
[----:B------:R-:W-:Y:S02]  /*6ef0*/  MOV R0, UR46 ;  /* 0x0000002e00007c02 */ /* 0x000fe40008000f00 */
[----:B------:R-:W-:Y:S02]  /*6f00*/  F2FP.BF16.F32.PACK_AB R10, R13, R12 ;  /* 0x0000000c0d0a723e */ /* 0x000fe400000010ff */
[----:B------:R-:W-:Y:S02]  /*6f10*/  F2FP.BF16.F32.PACK_AB R11, R19, R14 ;  /* 0x0000000e130b723e */ /* 0x000fe400000010ff */
[----:B------:R-:W-:Y:S02]  /*6f20*/  @P6 LEA R0, R0, UR44, 0x3 ;  /* 0x0000002c00006c11 */ /* 0x000fe4000f8e18ff */
[----:B------:R-:W-:Y:S01]  /*6f30*/  LEA R2, R61, UR44, 0x3 ;  /* 0x0000002c3d027c11 */ /* 0x000fe2000f8e18ff */
[----:B------:R3:W-:Y:S01]  /*6f40*/  STSM.16.M88.4 [R59+0x1200], R8 ;  /* 0x001200083b007844 */ /* 0x0007e20000000200 */
[----:B------:R-:W-:Y:S02]  /*6f50*/  @P6 IADD3 R0, PT, PT, R0, 0x60, RZ ;  /* 0x0000006000006810 */ /* 0x000fe40007ffe0ff */
[----:B------:R-:W-:Y:S01]  /*6f60*/  @P6 SHF.L.U32 R3, R55, 0x1f, RZ ;  /* 0x0000001f37036819 */ /* 0x000fe200000006ff */
[----:B------:R-:W-:Y:S01]  /*6f70*/  @!PT LDS RZ, [RZ] ;  /* 0x00000000fffff984 */ /* 0x000fe20000000800 */
[----:B------:R-:W-:Y:S01]  /*6f80*/  @!PT LDS RZ, [RZ] ;  /* 0x00000000fffff984 */ /* 0x000fe20000000800 */
[----:B------:R-:W-:Y:S01]  /*6f90*/  @!PT LDS RZ, [RZ] ;  /* 0x00000000fffff984 */ /* 0x000fe20000000800 */
[----:B------:R-:W-:Y:S01]  /*6fa0*/  @!PT LDS RZ, [RZ] ;  /* 0x00000000fffff984 */ /* 0x000fe20000000800 */
[----:B------:R4:W-:Y:S06]  /*6fb0*/  MEMBAR.ALL.CTA ;  /* 0x0000000000007992 */ /* 0x0009ec0000008000 */
[----:B----4-:R-:W4:Y:S01]  /*6fc0*/  FENCE.VIEW.ASYNC.S ;  /* 0x00000000000073c6 */ /* 0x010f220000000000 */
[----:B-1----:R-:W-:Y:S01]  /*6fd0*/  @P6 PRMT R0, R65, 0x654, R0 ;  /* 0x0000065441006816 */ /* 0x002fe20000000000 */
[----:B----4-:R-:W-:Y:S06]  /*6fe0*/  BAR.SYNC.DEFER_BLOCKING 0x1, 0x80 ;  /* 0x0042000000007b1d */ /* 0x010fec0000010000 */
[----:B------:R-:W-:Y:S05]  /*6ff0*/  @P0 BRA `(.L_x_115) ;  /* 0x0000000000280947 */ /* 0x000fea0003800000 */
[----:B------:R-:W1:Y:S01]  /*7000*/  LDCU.64 UR6, c[0x0][0x348] ;  /* 0x00006900ff0677ac */ /* 0x000e620008000a00 */
[----:B------:R-:W-:Y:S02]  /*7010*/  UIADD3 UR9, UPT, UPT, UR49, 0x20, URZ ;  /* 0x0000002031097890 */ /* 0x000fe4000fffe0ff */
[----:B------:R-:W-:Y:S01]  /*7020*/  UIADD3 UR8, UPT, UPT, UR44, 0x1200, URZ ;  /* 0x000012002c087890 */ /* 0x000fe2000fffe0ff */
[----:B------:R-:W-:Y:S01]  /*7030*/  UMOV UR10, UR50 ;  /* 0x00000032000a7c82 */ /* 0x000fe20008000000 */
[----:B------:R-:W-:Y:S01]  /*7040*/  UMOV UR11, UR36 ;  /* 0x00000024000b7c82 */ /* 0x000fe20008000000 */
[----:B-1----:R-:W-:Y:S04]  /*7050*/  UIADD3 UR4, UP0, UPT, UR6, 0x680, URZ ;  /* 0x0000068006047890 */ /* 0x002fe8000ff1e0ff */
[----:B------:R-:W-:Y:S09]  /*7060*/  UIADD3.X UR5, UPT, UPT, URZ, UR7, URZ, UP0, !UPT ;  /* 0x00000007ff057290 */ /* 0x000ff200087fe4ff */
[----:B------:R1:W-:Y:S01]  /*7070*/  UTMASTG.3D [UR8], [UR4] ;  /* 0x00000008040073b5 */ /* 0x0003e20008010000 */
[----:B------:R0:W-:Y:S01]  /*7080*/  UTMACMDFLUSH ;  /* 0x00000000000079b7 */ /* 0x0001e20000000000 */
[----:B-1----:R-:W-:Y:S04]  /*7090*/  DEPBAR.LE SB0, 0x1 ;  /* 0x000080400000791a */ /* 0x002fe80000000000 */
.L_x_115:
[----:B------:R-:W-:Y:S05]  /*70a0*/  BSYNC.RECONVERGENT B0 ;  /* 0x0000000000007941 */ /* 0x000fea0003800200 */
.L_x_114:
[----:B------:R-:W-:Y:S01]  /*70b0*/  BAR.SYNC.DEFER_BLOCKING 0x1, 0x80 ;  /* 0x0042000000007b1d */ /* 0x000fe20000010000 */
[----:B------:R-:W-:Y:S04]  /*70c0*/  UIADD3 UR4, UPT, UPT, UR46, 0x1, URZ ;  /* 0x000000012e047890 */ /* 0x000fe8000fffe0ff */
[----:B------:R-:W-:Y:S04]  /*70d0*/  UISETP.NE.AND UP0, UPT, UR4, 0x4, UPT ;  /* 0x000000040400788c */ /* 0x000fe8000bf05270 */
[----:B------:R-:W-:Y:S01]  /*70e0*/  USEL UR45, UR4, URZ, UP0 ;  /* 0x000000ff042d7287 */ /* 0x000fe20008000000 */
[----:B------:R1:W-:Y:S01]  /*70f0*/  @P6 SYNCS.ARRIVE.TRANS64.RED.A1T0 RZ, [R0+URZ], RZ ;  /* 0x000000ff00ff69a7 */ /* 0x0003e200081004ff */
[----:B------:R-:W-:Y:S01]  /*7100*/  BSSY B1, `(.L_x_116) ;  /* 0x0000014000017945 */ /* 0x000fe20003800000 */
[----:B------:R-:W4:Y:S02]  /*7110*/  @P6 SYNCS.PHASECHK.TRANS64.TRYWAIT P0, [R2+URZ+0x40], R3 ;  /* 0x00004003020065a7 */ /* 0x000f2400080011ff */
[----:B----4-:R-:W-:Y:S01]  /*7120*/  @P6 SEL R63, RZ, 0x1, !P0 ;  /* 0x00000001ff3f6807 */ /* 0x010fe20004000000 */
[----:B-1----:R-:W-:Y:S06]  /*7130*/  @!P6 BRA `(.L_x_117) ;  /* 0x000000000040e947 */ /* 0x002fec0003800000 */
[----:B------:R-:W-:Y:S01]  /*7140*/  ISETP.NE.AND P1, PT, R64, RZ, PT ;  /* 0x000000ff4000720c */ /* 0x000fe20003f25270 */
[----:B------:R-:W-:Y:S01]  /*7150*/  BSSY B0, `(.L_x_118) ;  /* 0x0000009000007945 */ /* 0x000fe20003800000 */
[----:B------:R-:W-:Y:S11]  /*7160*/  ISETP.NE.AND P0, PT, R63, RZ, PT ;  /* 0x000000ff3f00720c */ /* 0x000ff60003f05270 */
[----:B------:R-:W-:Y:S05]  /*7170*/  @P1 IMAD R3, R61, 0x1000, R62 ;  /* 0x000010003d031824 */ /* 0x000fea00078e023e */
[----:B------:R-:W-:Y:S05]  /*7180*/  @P1 IADD3 R0, PT, PT, R3, UR44, RZ ;  /* 0x0000002c03001c10 */ /* 0x000fea000fffe0ff */
[----:B------:R-:W-:Y:S01]  /*7190*/  @P1 IMAD.IADD R0, R56, 0x1, R0 ;  /* 0x0000000138001824 */ /* 0x000fe200078e0200 */
[----:B------:R-:W-:Y:S06]  /*71a0*/  @P0 BRA `(.L_x_119) ;  /* 0x00000000000c0947 */ /* 0x000fec0003800000 */
[----:B------:R-:W-:Y:S04]  /*71b0*/  SHF.L.U32 R4, R55, 0x1f, RZ ;  /* 0x0000001f37047819 */ /* 0x000fe800000006ff */
[----:B------:R-:W1:Y:S02]  /*71c0*/  SYNCS.PHASECHK.TRANS64.TRYWAIT P0, [R2+URZ+0x40], R4 ;  /* 0x00004004020075a7 */ /* 0x000e6400080011ff */
[----:B-1----:R-:W-:Y:S05]  /*71d0*/  @!P0 BRA `(.L_x_120) ;  /* 0x0000001c00988947 */ /* 0x002fea0003800000 */
.L_x_119:
[----:B------:R-:W-:Y:S05]  /*71e0*/  BSYNC B0 ;  /* 0x0000000000007941 */ /* 0x000fea0003800000 */
.L_x_118:
[----:B------:R-:W-:Y:S02]  /*71f0*/  ISETP.NE.AND P0, PT, R64, RZ, PT ;  /* 0x000000ff4000720c */ /* 0x000fe40003f05270 */
[----:B------:R-:W-:Y:S11]  /*7200*/  IADD3 R61, PT, PT, R61, 0x1, RZ ;  /* 0x000000013d3d7810 */ /* 0x000ff60007ffe0ff */
[----:B------:R-:W-:Y:S05]  /*7210*/  @P0 WARPSYNC.ALL ;  /* 0x0000000000000948 */ /* 0x000fea0003800000 */
[----:B------:R4:W1:Y:S04]  /*7220*/  @P0 LDSM.16.M88.4 R28, [R3+UR44+0x200] ;  /* 0x0002002c031c083b */ /* 0x0008680008000200 */
[----:B------:R4:W1:Y:S02]  /*7230*/  @P0 LDSM.16.M88.4 R36, [R0+0x200] ;  /* 0x000200000024083b */ /* 0x0008640000000200 */
.L_x_117:
[----:B------:R-:W-:Y:S05]  /*7240*/  BSYNC B1 ;  /* 0x0000000000017941 */ /* 0x000fea0003800000 */
.L_x_116:
[----:B----4-:R-:W-:Y:S05]  /*7250*/  VIADD R0, R25, 0x40 ;  /* 0x0000004019007836 */ /* 0x010fea0000000000 */
[----:B------:R-:W-:Y:S04]  /*7260*/  SHF.R.U32.HI R0, RZ, 0x15, R0 ;  /* 0x00000015ff007819 */ /* 0x000fe80000011600 */
[----:B------:R-:W-:Y:S11]  /*7270*/  LOP3.LUT P0, RZ, R0, 0x3, R46, 0x48, !PT ;  /* 0x0000000300ff7812 */ /* 0x000ff6000780482e */
[----:B------:R-:W-:Y:S02]  /*7280*/  @!UPT UIADD3 URZ, UPT, UPT, URZ, URZ, URZ ;  /* 0x000000fffffff290 */ /* 0x000fe4000fffe0ff */
[----:B------:R-:W-:Y:S05]  /*7290*/  @!P0 BRA `(.L_x_121) ;  /* 0x0000000000408947 */ /* 0x000fea0003800000 */
[----:B------:R-:W4:Y:S01]  /*72a0*/  LDCU.64 UR8, c[0x4][0x70] ;  /* 0x01000e00ff0877ac */ /* 0x000f220008000a00 */
[----:B------:R-:W-:Y:S01]  /*72b0*/  MOV R3, 0x0 ;  /* 0x0000000000037802 */ /* 0x000fe20000000f00 */
[----:B------:R-:W-:Y:S02]  /*72c0*/  HFMA2 R12, -RZ, RZ, 0, 5.9604644775390625e-08 ;  /* 0x00000001ff0c7431 */ /* 0x000fe400000001ff */
[----:B---3--:R-:W-:Y:S02]  /*72d0*/  IMAD.MOV.U32 R8, RZ, RZ, 0x192 ;  /* 0x00000192ff087424 */ /* 0x008fe400078e00ff */
[----:B------:R-:W-:Y:S01]  /*72e0*/  IMAD.MOV.U32 R13, RZ, RZ, RZ ;  /* 0x000000ffff0d7224 */ /* 0x000fe200078e00ff */
[----:B------:R-:W3:Y:S01]  /*72f0*/  LDCU.64 UR6, c[0x4][0x78] ;  /* 0x01000f00ff0677ac */ /* 0x000ee20008000a00 */
[----:B-1----:R-:W1:Y:S01]  /*7300*/  LDC.64 R2, c[0x4][R3] ;  /* 0x0100000003027b82 */ /* 0x002e620000000a00 */
[----:B------:R-:W5:Y:S01]  /*7310*/  LDCU.64 UR4, c[0x4][0x10] ;  /* 0x01000200ff0477ac */ /* 0x000f620008000a00 */
[----:B----4-:R-:W-:Y:S01]  /*7320*/  MOV R5, UR9 ;  /* 0x0000000900057c02 */ /* 0x010fe20008000f00 */
[----:B------:R-:W-:Y:S01]  /*7330*/  IMAD.U32 R4, RZ, RZ, UR8 ;  /* 0x00000008ff047e24 */ /* 0x000fe2000f8e00ff */
[----:B---3--:R-:W-:Y:S01]  /*7340*/  MOV R7, UR7 ;  /* 0x0000000700077c02 */ /* 0x008fe20008000f00 */
[----:B------:R-:W-:Y:S01]  /*7350*/  IMAD.U32 R6, RZ, RZ, UR6 ;  /* 0x00000006ff067e24 */ /* 0x000fe2000f8e00ff */
[----:B-----5:R-:W-:Y:S01]  /*7360*/  MOV R11, UR5 ;  /* 0x00000005000b7c02 */ /* 0x020fe20008000f00 */
[----:B------:R-:W-:Y:S02]  /*7370*/  IMAD.U32 R10, RZ, RZ, UR4 ;  /* 0x00000004ff0a7e24 */ /* 0x000fe4000f8e00ff */
[----:B------:R-:W-:Y:S07]  /*7380*/  LEPC R20, `(.L_x_121) ;  /* 0x000000001014794e */ /* 0x000fee0000000000 */
[----:B-12---:R-:W-:Y:S05]  /*7390*/  CALL.ABS.NOINC R2 ;  /* 0x0000000002007343 */ /* 0x006fea0003c00000 */
.L_x_121:
[----:B-1----:R-:W-:Y:S01]  /*73a0*/  SHF.L.U32 R3, R28, 0x10, RZ ;  /* 0x000000101c037819 */ /* 0x002fe200000006ff */
[----:B------:R-:W-:Y:S05]  /*73b0*/  WARPSYNC.ALL ;  /* 0x0000000000007948 */ /* 0x000fea0003800000 */
[----:B------:R-:W-:Y:S01]  /*73c0*/  R2UR UR4, R25 ;  /* 0x00000000190472ca */ /* 0x000fe200000e0000 */
[----:B------:R-:W-:Y:S01]  /*73d0*/  BSSY.RECONVERGENT B0, `(.L_x_122) ;  /* 0x0000055000007945 */ /* 0x000fe20003800200 */
[C---:B------:R-:W-:Y:S02]  /*73e0*/  SHF.L.U32 R20, R29.reuse, 0x10, RZ ;  /* 0x000000101d147819 */ /* 0x040fe400000006ff */
[----:B------:R-:W-:Y:S02]  /*73f0*/  LOP3.LUT R21, R29, 0xffff0000, RZ, 0xc0, !PT ;  /* 0xffff00001d157812 */ /* 0x000fe400078ec0ff */
[----:B------:R-:W-:Y:S02]  /*7400*/  ISETP.NE.AND P6, PT, R58, RZ, PT ;  /* 0x000000ff3a00720c */ /* 0x000fe40003fc5270 */
[----:B------:R-:W-:Y:S05]  /*7410*/  ISETP.NE.AND P0, PT, R57, RZ, PT ;  /* 0x000000ff3900720c */ /* 0x000fea0003f05270 */
[----:B---3--:R-:W1:Y:S02]  /*7420*/  LDTM.16dp256bit.x4 R4, tmem[UR4+0x40] ;  /* 0x00004004000479ee */ /* 0x008e640008120000 */
[----:B-1----:R-:W-:Y:S01]  /*7430*/  FMUL R0, R24, R4 ;  /* 0x0000000418007220 */ /* 0x002fe20000400000 */
[----:B------:R-:W-:Y:S01]  /*7440*/  LOP3.LUT R4, R28, 0xffff0000, RZ, 0xc0, !PT ;  /* 0xffff00001c047812 */ /* 0x000fe200078ec0ff */
[C---:B------:R-:W-:Y:S01]  /*7450*/  FMUL R2, R24.reuse, R5 ;  /* 0x0000000518027220 */ /* 0x040fe20000400000 */
        /* <DEDUP_REMOVED lines=26> */
[----:B------:R-:W-:Y:S01]  /*7600*/  FMUL R10, R24, R14 ;  /* 0x0000000e180a7220 */ /* 0x000fe20000400000 */
[----:B------:R-:W-:Y:S01]  /*7610*/  SHF.L.U32 R4, R39, 0x10, RZ ;  /* 0x0000001027047819 */ /* 0x000fe200000006ff */
[----:B------:R-:W-:Y:S01]  /*7620*/  FFMA R11, R27, R16, R11 ;  /* 0x000000101b0b7223 */ /* 0x000fe2000000000b */
[----:B------:R-:W-:Y:S01]  /*7630*/  LOP3.LUT R5, R39, 0xffff0000, RZ, 0xc0, !PT ;  /* 0xffff000027057812 */ /* 0x000fe200078ec0ff */
[----:B------:R-:W-:Y:S01]  /*7640*/  FFMA R8, R27, R0, R8 ;  /* 0x000000001b087223 */ /* 0x000fe20000000008 */
[----:B------:R-:W-:Y:S01]  /*7650*/  LOP3.LUT R0, R37, 0xffff0000, RZ, 0xc0, !PT ;  /* 0xffff000025007812 */ /* 0x000fe200078ec0ff */
[C---:B------:R-:W-:Y:S01]  /*7660*/  FFMA R9, R27.reuse, R2, R9 ;  /* 0x000000021b097223 */ /* 0x040fe20000000009 */
[C---:B------:R-:W-:Y:S01]  /*7670*/  SHF.L.U32 R2, R38.reuse, 0x10, RZ ;  /* 0x0000001026027819 */ /* 0x040fe200000006ff */
[----:B------:R-:W-:Y:S01]  /*7680*/  FFMA R10, R27, R3, R10 ;  /* 0x000000031b0a7223 */ /* 0x000fe2000000000a */
[----:B------:R-:W-:Y:S01]  /*7690*/  LOP3.LUT R3, R38, 0xffff0000, RZ, 0xc0, !PT ;  /* 0xffff000026037812 */ /* 0x000fe200078ec0ff */
[C---:B------:R-:W-:Y:S01]  /*76a0*/  FMUL R15, R24.reuse, R15 ;  /* 0x0000000f180f7220 */ /* 0x040fe20000400000 */
[----:B------:R-:W-:Y:S01]  /*76b0*/  F2FP.BF16.F32.PACK_AB R35, R11, R6 ;  /* 0x000000060b23723e */ /* 0x000fe200000010ff */
[C---:B------:R-:W-:Y:S01]  /*76c0*/  FMUL R13, R24.reuse, R17 ;  /* 0x00000011180d7220 */ /* 0x040fe20000400000 */
[C---:B------:R-:W-:Y:S01]  /*76d0*/  FMUL R14, R24.reuse, R18 ;  /* 0x00000012180e7220 */ /* 0x040fe20000400000 */
[----:B------:R-:W-:Y:S01]  /*76e0*/  FFMA R15, R27, R0, R15 ;  /* 0x000000001b0f7223 */ /* 0x000fe2000000000f */
[----:B------:R-:W-:Y:S01]  /*76f0*/  FMUL R19, R24, R19 ;  /* 0x0000001318137220 */ /* 0x000fe20000400000 */
[----:B------:R1:W-:Y:S01]  /*7700*/  STSM.16.M88.4 [R60+0x2200], R32 ;  /* 0x002200203c007844 */ /* 0x0003e20000000200 */
[----:B------:R-:W-:Y:S01]  /*7710*/  F2FP.BF16.F32.PACK_AB R8, R9, R8 ;  /* 0x000000080908723e */ /* 0x000fe200000010ff */
[----:B------:R-:W-:Y:S01]  /*7720*/  FFMA R12, R27, R2, R12 ;  /* 0x000000021b0c7223 */ /* 0x000fe2000000000c */
[----:B------:R-:W-:Y:S01]  /*7730*/  F2FP.BF16.F32.PACK_AB R9, R15, R10 ;  /* 0x0000000a0f09723e */ /* 0x000fe200000010ff */
[C---:B------:R-:W-:Y:S01]  /*7740*/  FFMA R13, R27.reuse, R3, R13 ;  /* 0x000000031b0d7223 */ /* 0x040fe2000000000d */
        /* <DEDUP_REMOVED lines=15> */
[----:B---3--:R-:W3:Y:S01]  /*7840*/  FENCE.VIEW.ASYNC.S ;  /* 0x00000000000073c6 */ /* 0x008ee20000000000 */
[----:B------:R-:W-:Y:S01]  /*7850*/  @P6 PRMT R0, R65, 0x654, R0 ;  /* 0x0000065441006816 */ /* 0x000fe20000000000 */
[----:B---3--:R-:W-:Y:S06]  /*7860*/  BAR.SYNC.DEFER_BLOCKING 0x1, 0x80 ;  /* 0x0042000000007b1d */ /* 0x008fec0000010000 */
[----:B------:R-:W-:Y:S05]  /*7870*/  @P0 BRA `(.L_x_123) ;  /* 0x0000000000280947 */ /* 0x000fea0003800000 */
[----:B------:R-:W3:Y:S01]  /*7880*/  LDCU.64 UR6, c[0x0][0x348] ;  /* 0x00006900ff0677ac */ /* 0x000ee20008000a00 */
[----:B------:R-:W-:Y:S02]  /*7890*/  UIADD3 UR9, UPT, UPT, UR49, 0x40, URZ ;  /* 0x0000004031097890 */ /* 0x000fe4000fffe0ff */
[----:B------:R-:W-:Y:S01]  /*78a0*/  UIADD3 UR8, UPT, UPT, UR44, 0x2200, URZ ;  /* 0x000022002c087890 */ /* 0x000fe2000fffe0ff */
[----:B------:R-:W-:Y:S01]  /*78b0*/  UMOV UR10, UR50 ;  /* 0x00000032000a7c82 */ /* 0x000fe20008000000 */
[----:B------:R-:W-:Y:S01]  /*78c0*/  UMOV UR11, UR36 ;  /* 0x00000024000b7c82 */ /* 0x000fe20008000000 */
[----:B---3--:R-:W-:Y:S04]  /*78d0*/  UIADD3 UR4, UP0, UPT, UR6, 0x680, URZ ;  /* 0x0000068006047890 */ /* 0x008fe8000ff1e0ff */
[----:B------:R-:W-:Y:S09]  /*78e0*/  UIADD3.X UR5, UPT, UPT, URZ, UR7, URZ, UP0, !UPT ;  /* 0x00000007ff057290 */ /* 0x000ff200087fe4ff */
[----:B------:R3:W-:Y:S01]  /*78f0*/  UTMASTG.3D [UR8], [UR4] ;  /* 0x00000008040073b5 */ /* 0x0007e20008010000 */
[----:B------:R0:W-:Y:S01]  /*7900*/  UTMACMDFLUSH ;  /* 0x00000000000079b7 */ /* 0x0001e20000000000 */
[----:B---3--:R-:W-:Y:S04]  /*7910*/  DEPBAR.LE SB0, 0x1 ;  /* 0x000080400000791a */ /* 0x008fe80000000000 */
.L_x_123:
[----:B------:R-:W-:Y:S05]  /*7920*/  BSYNC.RECONVERGENT B0 ;  /* 0x0000000000007941 */ /* 0x000fea0003800200 */
.L_x_122:
        /* <DEDUP_REMOVED lines=8> */
[----:B---3--:R-:W-:Y:S06]  /*79b0*/  @!P6 BRA `(.L_x_125) ;  /* 0x000000000040e947 */ /* 0x008fec0003800000 */
        /* <DEDUP_REMOVED lines=8> */
[----:B------:R-:W3:Y:S02]  /*7a40*/  SYNCS.PHASECHK.TRANS64.TRYWAIT P0, [R3+URZ+0x40], R0 ;  /* 0x00004000030075a7 */ /* 0x000ee400080011ff */
[----:B---3--:R-:W-:Y:S05]  /*7a50*/  @!P0 BRA `(.L_x_128) ;  /* 0x00000014008c8947 */ /* 0x008fea0003800000 */
.L_x_127:
[----:B------:R-:W-:Y:S05]  /*7a60*/  BSYNC B0 ;  /* 0x0000000000007941 */ /* 0x000fea0003800000 */
.L_x_126:
[----:B------:R-:W-:Y:S11]  /*7a70*/  ISETP.NE.AND P0, PT, R64, RZ, PT ;  /* 0x000000ff4000720c */ /* 0x000ff60003f05270 */
[----:B------:R-:W-:Y:S02]  /*7a80*/  @!UPT UIADD3 URZ, UPT, UPT, URZ, URZ, URZ ;  /* 0x000000fffffff290 */ /* 0x000fe4000fffe0ff */
[----:B------:R-:W-:Y:S05]  /*7a90*/  @P0 WARPSYNC.ALL ;  /* 0x0000000000000948 */ /* 0x000fea0003800000 */
[----:B------:R4:W1:Y:S04]  /*7aa0*/  @P0 LDSM.16.M88.4 R28, [R61+UR44+0x200] ;  /* 0x0002002c3d1c083b */ /* 0x0008680008000200 */
[----:B------:R4:W1:Y:S02]  /*7ab0*/  @P0 LDSM.16.M88.4 R36, [R2+0x200] ;  /* 0x000200000224083b */ /* 0x0008640000000200 */
.L_x_125:
[----:B------:R-:W-:Y:S05]  /*7ac0*/  BSYNC B1 ;  /* 0x0000000000017941 */ /* 0x000fea0003800000 */
.L_x_124:
[----:B---3--:R-:W-:Y:S05]  /*7ad0*/  VIADD R0, R25, 0x60 ;  /* 0x0000006019007836 */ /* 0x008fea0000000000 */
[----:B------:R-:W-:Y:S04]  /*7ae0*/  SHF.R.U32.HI R0, RZ, 0x15, R0 ;  /* 0x00000015ff007819 */ /* 0x000fe80000011600 */
[----:B------:R-:W-:Y:S11]  /*7af0*/  LOP3.LUT P0, RZ, R0, 0x3, R46, 0x48, !PT ;  /* 0x0000000300ff7812 */ /* 0x000ff6000780482e */
[----:B------:R-:W-:Y:S02]  /*7b00*/  @!UPT UIADD3 URZ, UPT, UPT, URZ, URZ, URZ ;  /* 0x000000fffffff290 */ /* 0x000fe4000fffe0ff */
[----:B------:R-:W-:Y:S05]  /*7b10*/  @!P0 BRA `(.L_x_129) ;  /* 0x0000000000408947 */ /* 0x000fea0003800000 */
[----:B------:R-:W3:Y:S01]  /*7b20*/  LDCU.64 UR8, c[0x4][0x70] ;  /* 0x01000e00ff0877ac */ /* 0x000ee20008000a00 */
[----:B------:R-:W-:Y:S01]  /*7b30*/  MOV R3, 0x0 ;  /* 0x0000000000037802 */ /* 0x000fe20000000f00 */
[----:B------:R-:W-:Y:S02]  /*7b40*/  HFMA2 R12, -RZ, RZ, 0, 5.9604644775390625e-08 ;  /* 0x00000001ff0c7431 */ /* 0x000fe400000001ff */
[----:B-1----:R-:W-:Y:S02]  /*7b50*/  IMAD.MOV.U32 R8, RZ, RZ, 0x192 ;  /* 0x00000192ff087424 */ /* 0x002fe400078e00ff */
[----:B------:R-:W-:Y:S01]  /*7b60*/  IMAD.MOV.U32 R13, RZ, RZ, RZ ;  /* 0x000000ffff0d7224 */ /* 0x000fe200078e00ff */
[----:B------:R-:W1:Y:S01]  /*7b70*/  LDCU.64 UR6, c[0x4][0x78] ;  /* 0x01000f00ff0677ac */ /* 0x000e620008000a00 */
[----:B----4-:R-:W4:Y:S01]  /*7b80*/  LDC.64 R2, c[0x4][R3] ;  /* 0x0100000003027b82 */ /* 0x010f220000000a00 */
        /* <DEDUP_REMOVED lines=9> */
.L_x_129:
[----:B------:R-:W-:Y:S01]  /*7c20*/  ISETP.NE.AND P0, PT, R57, RZ, PT ;  /* 0x000000ff3900720c */ /* 0x000fe20003f05270 */
[----:B------:R-:W-:Y:S05]  /*7c30*/  WARPSYNC.ALL ;  /* 0x0000000000007948 */ /* 0x000fea0003800000 */
[----:B------:R-:W-:Y:S01]  /*7c40*/  R2UR UR4, R25 ;  /* 0x00000000190472ca */ /* 0x000fe200000e0000 */
[----:B------:R-:W3:Y:S01]  /*7c50*/  S2UR UR5, SR_CgaCtaId ;  /* 0x00000000000579c3 */ /* 0x000ee20000008800 */
[C---:B-1----:R-:W-:Y:S01]  /*7c60*/  SHF.L.U32 R0, R28.reuse, 0x10, RZ ;  /* 0x000000101c007819 */ /* 0x042fe200000006ff */
[----:B------:R-:W-:Y:S01]  /*7c70*/  BSSY.RECONVERGENT B0, `(.L_x_130) ;  /* 0x0000052000007945 */ /* 0x000fe20003800200 */
[----:B----4-:R-:W-:Y:S02]  /*7c80*/  LOP3.LUT R2, R28, 0xffff0000, RZ, 0xc0, !PT ;  /* 0xffff00001c027812 */ /* 0x010fe400078ec0ff */
[C---:B------:R-:W-:Y:S02]  /*7c90*/  SHF.L.U32 R3, R29.reuse, 0x10, RZ ;  /* 0x000000101d037819 */ /* 0x040fe400000006ff */
[----:B------:R-:W-:Y:S02]  /*7ca0*/  LOP3.LUT R20, R29, 0xffff0000, RZ, 0xc0, !PT ;  /* 0xffff00001d147812 */ /* 0x000fe400078ec0ff */
[C---:B------:R-:W-:Y:S02]  /*7cb0*/  SHF.L.U32 R21, R30.reuse, 0x10, RZ ;  /* 0x000000101e157819 */ /* 0x040fe400000006ff */
[----:B------:R-:W-:Y:S01]  /*7cc0*/  LOP3.LUT R25, R30, 0xffff0000, RZ, 0xc0, !PT ;  /* 0xffff00001e197812 */ /* 0x000fe200078ec0ff */
[----:B------:R-:W1:Y:S01]  /*7cd0*/  LDTM.16dp256bit.x4 R4, tmem[UR4+0x60] ;  /* 0x00006004000479ee */ /* 0x000e620008120000 */
[----:B------:R-:W-:Y:S01]  /*7ce0*/  R2UR UR4, R26 ;  /* 0x000000001a0472ca */ /* 0x000fe200000e0000 */
[----:B------:R-:W-:Y:S01]  /*7cf0*/  NOP ;  /* 0x0000000000007918 */ /* 0x000fe20000000000 */
[C---:B------:R-:W-:Y:S02]  /*7d00*/  SHF.L.U32 R26, R31.reuse, 0x10, RZ ;  /* 0x000000101f1a7819 */ /* 0x040fe400000006ff */
[----:B------:R-:W-:Y:S02]  /*7d10*/  LOP3.LUT R28, R31, 0xffff0000, RZ, 0xc0, !PT ;  /* 0xffff00001f1c7812 */ /* 0x000fe400078ec0ff */
[C---:B------:R-:W-:Y:S02]  /*7d20*/  SHF.L.U32 R29, R36.reuse, 0x10, RZ ;  /* 0x00000010241d7819 */ /* 0x040fe400000006ff */
[----:B------:R-:W-:Y:S02]  /*7d30*/  LOP3.LUT R30, R36, 0xffff0000, RZ, 0xc0, !PT ;  /* 0xffff0000241e7812 */ /* 0x000fe400078ec0ff */
[C---:B------:R-:W-:Y:S02]  /*7d40*/  SHF.L.U32 R31, R37.reuse, 0x10, RZ ;  /* 0x00000010251f7819 */ /* 0x040fe400000006ff */
[----:B------:R-:W-:Y:S01]  /*7d50*/  LOP3.LUT R32, R37, 0xffff0000, RZ, 0xc0, !PT ;  /* 0xffff000025207812 */ /* 0x000fe200078ec0ff */
[----:B------:R-:W-:Y:S01]  /*7d60*/  UIADD3 UR4, UPT, UPT, UR4, 0xd0, URZ ;  /* 0x000000d004047890 */ /* 0x000fe2000fffe0ff */
[C---:B------:R-:W-:Y:S02]  /*7d70*/  SHF.L.U32 R33, R38.reuse, 0x10, RZ ;  /* 0x0000001026217819 */ /* 0x040fe400000006ff */
[----:B------:R-:W-:Y:S02]  /*7d80*/  LOP3.LUT R34, R38, 0xffff0000, RZ, 0xc0, !PT ;  /* 0xffff000026227812 */ /* 0x000fe400078ec0ff */
[C---:B------:R-:W-:Y:S02]  /*7d90*/  SHF.L.U32 R35, R39.reuse, 0x10, RZ ;  /* 0x0000001027237819 */ /* 0x040fe400000006ff */
[----:B------:R-:W-:Y:S01]  /*7da0*/  LOP3.LUT R36, R39, 0xffff0000, RZ, 0xc0, !PT ;  /* 0xffff000027247812 */ /* 0x000fe200078ec0ff */
[C---:B-1----:R-:W-:Y:S01]  /*7db0*/  FMUL R4, R24.reuse, R4 ;  /* 0x0000000418047220 */ /* 0x042fe20000400000 */
[----:B---3--:R-:W-:Y:S01]  /*7dc0*/  UPRMT UR4, UR5, 0x654, UR4 ;  /* 0x0000065405047896 */ /* 0x008fe20008000004 */
[C---:B------:R-:W-:Y:S01]  /*7dd0*/  FMUL R5, R24.reuse, R5 ;  /* 0x0000000518057220 */ /* 0x040fe20000400000 */
[C---:B------:R-:W-:Y:S01]  /*7de0*/  FMUL R6, R24.reuse, R6 ;  /* 0x0000000618067220 */ /* 0x040fe20000400000 */
[C---:B------:R-:W-:Y:S01]  /*7df0*/  FFMA R4, R27.reuse, R0, R4 ;  /* 0x000000001b047223 */ /* 0x040fe20000000004 */
[C---:B------:R-:W-:Y:S01]  /*7e00*/  FMUL R7, R24.reuse, R7 ;  /* 0x0000000718077220 */ /* 0x040fe20000400000 */
[C---:B------:R-:W-:Y:S01]  /*7e10*/  FFMA R5, R27.reuse, R2, R5 ;  /* 0x000000021b057223 */ /* 0x040fe20000000005 */
[C---:B------:R-:W-:Y:S01]  /*7e20*/  FFMA R6, R27.reuse, R3, R6 ;  /* 0x000000031b067223 */ /* 0x040fe20000000006 */
[C---:B------:R-:W-:Y:S01]  /*7e30*/  FMUL R8, R24.reuse, R8 ;  /* 0x0000000818087220 */ /* 0x040fe20000400000 */
[----:B------:R-:W-:Y:S01]  /*7e40*/  FFMA R7, R27, R20, R7 ;  /* 0x000000141b077223 */ /* 0x000fe20000000007 */
[----:B------:R-:W-:Y:S01]  /*7e50*/  SYNCS.ARRIVE.TRANS64.RED.A1T0 RZ, [UR4], RZ ;  /* 0x000000ffffff79a7 */ /* 0x000fe20008100404 */
[----:B------:R-:W-:Y:S01]  /*7e60*/  F2FP.BF16.F32.PACK_AB R4, R5, R4 ;  /* 0x000000040504723e */ /* 0x000fe200000010ff */
[----:B------:R-:W-:Y:S01]  /*7e70*/  FFMA R8, R27, R21, R8 ;  /* 0x000000151b087223 */ /* 0x000fe20000000008 */
[C---:B------:R-:W-:Y:S01]  /*7e80*/  FMUL R9, R24.reuse, R9 ;  /* 0x0000000918097220 */ /* 0x040fe20000400000 */
[----:B------:R-:W-:Y:S01]  /*7e90*/  F2FP.BF16.F32.PACK_AB R5, R7, R6 ;  /* 0x000000060705723e */ /* 0x000fe200000010ff */
[C---:B------:R-:W-:Y:S01]  /*7ea0*/  FMUL R0, R24.reuse, R10 ;  /* 0x0000000a18007220 */ /* 0x040fe20000400000 */
[C---:B------:R-:W-:Y:S01]  /*7eb0*/  FMUL R2, R24.reuse, R11 ;  /* 0x0000000b18027220 */ /* 0x040fe20000400000 */
[C---:B------:R-:W-:Y:S01]  /*7ec0*/  FMUL R3, R24.reuse, R12 ;  /* 0x0000000c18037220 */ /* 0x040fe20000400000 */
[C---:B------:R-:W-:Y:S01]  /*7ed0*/  FFMA R9, R27.reuse, R25, R9 ;  /* 0x000000191b097223 */ /* 0x040fe20000000009 */
[C---:B------:R-:W-:Y:S01]  /*7ee0*/  FMUL R10, R24.reuse, R13 ;  /* 0x0000000d180a7220 */ /* 0x040fe20000400000 */
[C---:B------:R-:W-:Y:S01]  /*7ef0*/  FFMA R0, R27.reuse, R26, R0 ;  /* 0x0000001a1b007223 */ /* 0x040fe20000000000 */
[C---:B------:R-:W-:Y:S01]  /*7f00*/  FMUL R11, R24.reuse, R14 ;  /* 0x0000000e180b7220 */ /* 0x040fe20000400000 */
[C---:B------:R-:W-:Y:S01]  /*7f10*/  FFMA R2, R27.reuse, R28, R2 ;  /* 0x0000001c1b027223 */ /* 0x040fe20000000002 */
[C---:B------:R-:W-:Y:S01]  /*7f20*/  FMUL R15, R24.reuse, R15 ;  /* 0x0000000f180f7220 */ /* 0x040fe20000400000 */
[C---:B------:R-:W-:Y:S01]  /*7f30*/  FMUL R12, R24.reuse, R16 ;  /* 0x00000010180c7220 */ /* 0x040fe20000400000 */
[C---:B------:R-:W-:Y:S01]  /*7f40*/  FFMA R3, R27.reuse, R29, R3 ;  /* 0x0000001d1b037223 */ /* 0x040fe20000000003 */
[C---:B------:R-:W-:Y:S01]  /*7f50*/  FMUL R13, R24.reuse, R17 ;  /* 0x00000011180d7220 */ /* 0x040fe20000400000 */
[C---:B------:R-:W-:Y:S01]  /*7f60*/  FFMA R10, R27.reuse, R30, R10 ;  /* 0x0000001e1b0a7223 */ /* 0x040fe2000000000a */
[C---:B------:R-:W-:Y:S01]  /*7f70*/  FMUL R14, R24.reuse, R18 ;  /* 0x00000012180e7220 */ /* 0x040fe20000400000 */
[C---:B------:R-:W-:Y:S01]  /*7f80*/  FFMA R11, R27.reuse, R31, R11 ;  /* 0x0000001f1b0b7223 */ /* 0x040fe2000000000b */
[C---:B------:R-:W-:Y:S01]  /*7f90*/  FFMA R15, R27.reuse, R32, R15 ;  /* 0x000000201b0f7223 */ /* 0x040fe2000000000f */
[----:B------:R-:W-:Y:S01]  /*7fa0*/  FMUL R19, R24, R19 ;  /* 0x0000001318137220 */ /* 0x000fe20000400000 */
[C---:B------:R-:W-:Y:S01]  /*7fb0*/  FFMA R12, R27.reuse, R33, R12 ;  /* 0x000000211b0c7223 */ /* 0x040fe2000000000c */
[C---:B------:R-:W-:Y:S01]  /*7fc0*/  FFMA R13, R27.reuse, R34, R13 ;  /* 0x000000221b0d7223 */ /* 0x040fe2000000000d */
[C---:B------:R-:W-:Y:S01]  /*7fd0*/  FFMA R14, R27.reuse, R35, R14 ;  /* 0x000000231b0e7223 */ /* 0x040fe2000000000e */
[----:B------:R-:W-:Y:S01]  /*7fe0*/  FFMA R19, R27, R36, R19 ;  /* 0x000000241b137223 */ /* 0x000fe20000000013 */
[----:B------:R-:W-:Y:S02]  /*7ff0*/  F2FP.BF16.F32.PACK_AB R6, R9, R8 ;  /* 0x000000080906723e */ /* 0x000fe400000010ff */
        /* <DEDUP_REMOVED lines=25> */
.L_x_131:
[----:B------:R-:W-:Y:S05]  /*8190*/  BSYNC.RECONVERGENT B0 ;  /* 0x0000000000007941 */ /* 0x000fea0003800200 */
.L_x_130:
[----:B------:R-:W-:Y:S01]  /*81a0*/  BAR.SYNC.DEFER_BLOCKING 0x1, 0x80 ;  /* 0x0042000000007b1d */ /* 0x000fe20000010000 */
[----:B------:R-:W-:Y:S01]  /*81b0*/  UISETP.NE.AND UP0, UPT, UR47, -0x4, UPT ;  /* 0xfffffffc2f00788c */ /* 0x000fe2000bf05270 */
[----:B------:R-:W-:Y:S08]  /*81c0*/  IADD3 R22, PT, PT, R22, 0x1, RZ ;  /* 0x0000000116167810 */ /* 0x000ff00007ffe0ff */
[----:B------:R-:W-:Y:S05]  /*81d0*/  BRA.U !UP0, `(.L_x_132) ;  /* 0x0000000108247547 */ /* 0x000fea000b800000 */
[----:B------:R-:W-:Y:S01]  /*81e0*/  ISETP.NE.AND P0, PT, R58, RZ, PT ;  /* 0x000000ff3a00720c */ /* 0x000fe20003f05270 */
[----:B------:R-:W-:Y:S01]  /*81f0*/  IMAD.U32 R0, RZ, RZ, UR46 ;  /* 0x0000002eff007e24 */ /* 0x000fe2000f8e00ff */
[----:B------:R-:W-:Y:S04]  /*8200*/  UIADD3 UR4, UPT, UPT, UR46, 0x1, URZ ;  /* 0x000000012e047890 */ /* 0x000fe8000fffe0ff */
[----:B------:R-:W-:Y:S04]  /*8210*/  UISETP.NE.AND UP0, UPT, UR4, 0x4, UPT ;  /* 0x000000040400788c */ /* 0x000fe8000bf05270 */
[----:B------:R-:W-:Y:S03]  /*8220*/  USEL UR46, UR4, URZ, UP0 ;  /* 0x000000ff042e7287 */ /* 0x000fe60008000000 */
[----:B------:R-:W-:Y:S05]  /*8230*/  @P0 LEA R0, R0, UR44, 0x3 ;  /* 0x0000002c00000c11 */ /* 0x000fea000f8e18ff */
[----:B------:R-:W-:Y:S05]  /*8240*/  @P0 VIADD R0, R0, 0x60 ;  /* 0x0000006000000836 */ /* 0x000fea0000000000 */
[----:B------:R-:W-:Y:S04]  /*8250*/  @P0 PRMT R0, R65, 0x654, R0 ;  /* 0x0000065441000816 */ /* 0x000fe80000000000 */
[----:B------:R3:W-:Y:S03]  /*8260*/  @P0 SYNCS.ARRIVE.TRANS64.RED.A1T0 RZ, [R0+URZ], RZ ;  /* 0x000000ff00ff09a7 */ /* 0x0007e600081004ff */
.L_x_132:
[----:B------:R-:W-:Y:S01]  /*8270*/  R2UR UR5, R47 ;  /* 0x000000002f0572ca */ /* 0x000fe200000e0000 */
[----:B------:R-:W-:Y:S01]  /*8280*/  UISETP.NE.AND UP0, UPT, UR61, URZ, UPT ;  /* 0x000000ff3d00728c */ /* 0x000fe2000bf05270 */
[----:B------:R-:W-:Y:S01]  /*8290*/  R2UR UR4, R48 ;  /* 0x00000000300472ca */ /* 0x000fe200000e0000 */
[----:B------:R-:W-:Y:S01]  /*82a0*/  UIADD3 UR47, UPT, UPT, UR47, 0x4, URZ ;  /* 0x000000042f2f7890 */ /* 0x000fe2000fffe0ff */
[----:B------:R-:W-:Y:S01]  /*82b0*/  ISETP.NE.AND P0, PT, R52, 0x2, PT ;  /* 0x000000023400780c */ /* 0x000fe20003f05270 */
[----:B------:R-:W-:Y:S01]  /*82c0*/  UMOV UR36, UR60 ;  /* 0x0000003c00247c82 */ /* 0x000fe20008000000 */
[----:B------:R-:W-:Y:S02]  /*82d0*/  ISETP.NE.AND P1, PT, R22, 0x4, PT ;  /* 0x000000041600780c */ /* 0x000fe40003f25270 */
[----:B------:R-:W-:Y:S02]  /*82e0*/  SEL R2, RZ, 0x1, P0 ;  /* 0x00000001ff027807 */ /* 0x000fe40000000000 */
[----:B---3--:R-:W-:Y:S02]  /*82f0*/  SEL R0, RZ, 0x1, P1 ;  /* 0x00000001ff007807 */ /* 0x008fe40000800000 */
[----:B------:R-:W-:Y:S01]  /*8300*/  LOP3.LUT R53, R53, R2, RZ, 0x3c, !PT ;  /* 0x0000000235357212 */ /* 0x000fe200078e3cff */
[----:B------:R-:W-:Y:S01]  /*8310*/  UIADD3 UR31, UPT, UPT, UR37, UR5, URZ ;  /* 0x00000005251f7290 */ /* 0x000fe2000fffe0ff */
[----:B------:R-:W-:Y:S01]  /*8320*/  LOP3.LUT R54, R54, R0, RZ, 0x3c, !PT ;  /* 0x0000000036367212 */ /* 0x000fe200078e3cff */
[----:B------:R-:W-:Y:S01]  /*8330*/  UIADD3 UR30, UPT, UPT, UR38, UR4, URZ ;  /* 0x00000004261e7290 */ /* 0x000fe2000fffe0ff */
[----:B------:R-:W-:Y:S02]  /*8340*/  SEL R52, R52, RZ, P0 ;  /* 0x000000ff34347207 */ /* 0x000fe40000000000 */
[----:B------:R-:W-:Y:S01]  /*8350*/  SEL R22, R22, RZ, P1 ;  /* 0x000000ff16167207 */ /* 0x000fe20000800000 */
[----:B------:R-:W-:Y:S08]  /*8360*/  BRA.U UP0, `(.L_x_133) ;  /* 0xffffffcd00b07547 */ /* 0x000ff0000b83ffff */
[----:B------:R-:W-:-:S13]  /*8370*/  R2UR UR4, R49 ;  /* 0x00000000310472ca */ /* 0x000fda00000e0000 */
[----:B------:R-:W-:-:S09]  /*8380*/  UISETP.NE.AND UP0, UPT, UR4, URZ, UPT ;  /* 0x000000ff0400728c */ /* 0x000fd2000bf05270 */
[----:B------:R-:W-:Y:S05]  /*8390*/  BRA.U !UP0, `(.L_x_134) ;  /* 0x0000000108487547 */ /* 0x000fea000b800000 */
[----:B------:R-:W3:Y:S02]  /*83a0*/  LDCU.64 UR4, c[0x0][0x890] ;  /* 0x00011200ff0477ac */ /* 0x000ee40008000a00 */
[----:B---3--:R-:W-:-:S04]  /*83b0*/  UISETP.NE.U32.AND UP0, UPT, UR4, URZ, UPT ;  /* 0x000000ff0400728c */ /* 0x008fc8000bf05070 */
[----:B------:R-:W-:-:S09]  /*83c0*/  UISETP.NE.AND.EX UP0, UPT, UR5, URZ, UPT, UP0 ;  /* 0x000000ff0500728c */ /* 0x000fd2000bf05300 */
[----:B------:R-:W-:Y:S05]  /*83d0*/  BRA.U UP0, `(.L_x_135) ;  /* 0x00000001000c7547 */ /* 0x000fea000b800000 */
[----:B------:R-:W-:-:S13]  /*83e0*/  FSETP.NEU.AND P0, PT, R27, RZ, PT ;  /* 0x000000ff1b00720b */ /* 0x000fda0003f0d000 */
[----:B------:R-:W-:Y:S05]  /*83f0*/  @!P0 EXIT ;  /* 0x000000000000894d */ /* 0x000fea0003800000 */
[----:B------:R-:W-:Y:S05]  /*8400*/  BRA `(.L_x_134) ;  /* 0x00000000002c7947 */ /* 0x000fea0003800000 */
.L_x_135:
[----:B------:R-:W-:Y:S01]  /*8410*/  ISETP.NE.AND P0, PT, R51, RZ, PT ;  /* 0x000000ff3300720c */ /* 0x000fe20003f05270 */
[----:B------:R-:W-:-:S12]  /*8420*/  BSSY.RECONVERGENT B0, `(.L_x_134) ;  /* 0x0000009000007945 */ /* 0x000fd80003800200 */
[----:B------:R-:W-:Y:S05]  /*8430*/  @P0 BRA `(.L_x_136) ;  /* 0x0000000000140947 */ /* 0x000fea0003800000 */
[----:B------:R-:W3:Y:S02]  /*8440*/  LDCU.64 UR4, c[0x0][0x888] ;  /* 0x00011100ff0477ac */ /* 0x000ee40008000a00 */
[----:B---3--:R-:W-:-:S04]  /*8450*/  ISETP.NE.U32.AND P0, PT, RZ, UR4, PT ;  /* 0x00000004ff007c0c */ /* 0x008fc8000bf05070 */
[----:B------:R-:W-:-:S13]  /*8460*/  ISETP.NE.AND.EX P0, PT, RZ, UR5, PT, P0 ;  /* 0x00000005ff007c0c */ /* 0x000fda000bf05300 */
[----:B------:R-:W-:Y:S05]  /*8470*/  @!P0 EXIT ;  /* 0x000000000000894d */ /* 0x000fea0003800000 */
[----:B------:R-:W-:Y:S05]  /*8480*/  BRA `(.L_x_137) ;  /* 0x0000000000087947 */ /* 0x000fea0003800000 */
.L_x_136:
[----:B------:R-:W-:-:S13]  /*8490*/  FSETP.NEU.AND P0, PT, R27, RZ, PT ;  /* 0x000000ff1b00720b */ /* 0x000fda0003f0d000 */
[----:B------:R-:W-:Y:S05]  /*84a0*/  @!P0 EXIT ;  /* 0x000000000000894d */ /* 0x000fea0003800000 */
.L_x_137:
[----:B------:R-:W-:Y:S05]  /*84b0*/  BSYNC.RECONVERGENT B0 ;  /* 0x0000000000007941 */ /* 0x000fea0003800200 */
.L_x_134:
[----:B------:R-:W3:Y:S01]  /*84c0*/  S2UR UR5, SR_CgaCtaId ;  /* 0x00000000000579c3 */ /* 0x000ee20000008800 */
[----:B------:R-:W-:Y:S01]  /*84d0*/  ULEA UR4, UR46, UR44, 0x3 ;  /* 0x0000002c2e047291 */ /* 0x000fe2000f8e18ff */
[----:B------:R-:W-:-:S04]  /*84e0*/  DEPBAR.LE SB0, 0x0 ;  /* 0x000080000000791a */ /* 0x000fc80000000000 */
[----:B------:R-:W-:-:S04]  /*84f0*/  UIADD3 UR4, UPT, UPT, UR4, 0x60, URZ ;  /* 0x0000006004047890 */ /* 0x000fc8000fffe0ff */
[----:B---3--:R-:W-:-:S09]  /*8500*/  UPRMT UR4, UR5, 0x654, UR4 ;  /* 0x0000065405047896 */ /* 0x008fd20008000004 */
[----:B------:R-:W-:Y:S01]  /*8510*/  SYNCS.ARRIVE.TRANS64.RED.A1T0 RZ, [UR4], RZ ;  /* 0x000000ffffff79a7 */ /* 0x000fe20008100404 */
[----:B------:R-:W-:Y:S05]  /*8520*/  EXIT ;  /* 0x000000000000794d */ /* 0x000fea0003800000 */
.L_x_24:
[----:B-1----:R1:W3:Y:S02]  /*8530*/  SYNCS.PHASECHK.TRANS64.TRYWAIT P0, [R0+URZ+0x100], R2 ;  /* 0x00010002000075a7 */ /* 0x0022e400080011ff */
[----:B---3--:R-:W-:Y:S05]  /*8540*/  @!P0 NANOSLEEP.SYNCS 0x989680 ;  /* 0x009896800000895d */ /* 0x008fea0003900000 */
[----:B------:R-:W3:Y:S02]  /*8550*/  @!P0 SYNCS.PHASECHK.TRANS64 P0, [R0+URZ+0x100], R2 ;  /* 0x00010002000085a7 */ /* 0x000ee400080010ff */
[----:B---3--:R-:W-:Y:S05]  /*8560*/  @!P0 BRA `(.L_x_24) ;  /* 0xfffffffc00f08947 */ /* 0x008fea000383ffff */
[----:B------:R-:W-:Y:S05]  /*8570*/  BRA `(.L_x_138) ;  /* 0xffffff9000d07947 */ /* 0x000fea000383ffff */
.L_x_27:
[----:B-1----:R-:W-:-:S07]  /*8580*/  MOV R0, UR33 ;  /* 0x0000002100007c02 */ /* 0x002fce0008000f00 */
.L_x_139:
[----:B-1----:R1:W3:Y:S02]  /*8590*/  SYNCS.PHASECHK.TRANS64.TRYWAIT P0, [R0+URZ+0x20], R3 ;  /* 0x00002003000075a7 */ /* 0x0022e400080011ff */
[----:B---3--:R-:W-:Y:S05]  /*85a0*/  @!P0 NANOSLEEP.SYNCS 0x989680 ;  /* 0x009896800000895d */ /* 0x008fea0003900000 */
[----:B------:R-:W3:Y:S02]  /*85b0*/  @!P0 SYNCS.PHASECHK.TRANS64 P0, [R0+URZ+0x20], R3 ;  /* 0x00002003000085a7 */ /* 0x000ee400080010ff */
[----:B---3--:R-:W-:Y:S05]  /*85c0*/  @!P0 BRA `(.L_x_139) ;  /* 0xfffffffc00f08947 */ /* 0x008fea000383ffff */
[----:B------:R-:W-:Y:S05]  /*85d0*/  BRA `(.L_x_26) ;  /* 0xffffff9400107947 */ /* 0x000fea000383ffff */
.L_x_34:
[----:B-1----:R-:W-:-:S07]  /*85e0*/  MOV R0, UR9 ;  /* 0x0000000900007c02 */ /* 0x002fce0008000f00 */
.L_x_140:
[----:B-1----:R1:W3:Y:S02]  /*85f0*/  SYNCS.PHASECHK.TRANS64.TRYWAIT P0, [R0+URZ+0x20], R3 ;  /* 0x00002003000075a7 */ /* 0x0022e400080011ff */
[----:B---3--:R-:W-:Y:S05]  /*8600*/  @!P0 NANOSLEEP.SYNCS 0x989680 ;  /* 0x009896800000895d */ /* 0x008fea0003900000 */
[----:B------:R-:W3:Y:S02]  /*8610*/  @!P0 SYNCS.PHASECHK.TRANS64 P0, [R0+URZ+0x20], R3 ;  /* 0x00002003000085a7 */ /* 0x000ee400080010ff */
[----:B---3--:R-:W-:Y:S05]  /*8620*/  @!P0 BRA `(.L_x_140) ;  /* 0xfffffffc00f08947 */ /* 0x008fea000383ffff */
[----:B------:R-:W-:Y:S05]  /*8630*/  BRA `(.L_x_33) ;  /* 0xffffff9400c87947 */ /* 0x000fea000383ffff */
.L_x_39:
[----:B-1----:R1:W3:Y:S02]  /*8640*/  SYNCS.PHASECHK.TRANS64.TRYWAIT P0, [R3+URZ+0x90], R0 ;  /* 0x00009000030075a7 */ /* 0x0022e400080011ff */
[----:B---3--:R-:W-:Y:S05]  /*8650*/  @!P0 NANOSLEEP.SYNCS 0x989680 ;  /* 0x009896800000895d */ /* 0x008fea0003900000 */
[----:B------:R-:W3:Y:S02]  /*8660*/  @!P0 SYNCS.PHASECHK.TRANS64 P0, [R3+URZ+0x90], R0 ;  /* 0x00009000030085a7 */ /* 0x000ee400080010ff */
[----:B---3--:R-:W-:Y:S05]  /*8670*/  @!P0 BRA `(.L_x_39) ;  /* 0xfffffffc00f08947 */ /* 0x008fea000383ffff */
[----:B------:R-:W-:Y:S05]  /*8680*/  BRA `(.L_x_141) ;  /* 0xffffff9800687947 */ /* 0x000fea000383ffff */
.L_x_43:
[----:B------:R-:W-:-:S07]  /*8690*/  MOV R0, UR4 ;  /* 0x0000000400007c02 */ /* 0x000fce0008000f00 */
.L_x_142:
[----:B-1----:R1:W3:Y:S02]  /*86a0*/  SYNCS.PHASECHK.TRANS64.TRYWAIT P0, [R0+URZ], R2 ;  /* 0x00000002000075a7 */ /* 0x0022e400080011ff */
[----:B---3--:R-:W-:Y:S05]  /*86b0*/  @!P0 NANOSLEEP.SYNCS 0x989680 ;  /* 0x009896800000895d */ /* 0x008fea0003900000 */
[----:B------:R-:W3:Y:S02]  /*86c0*/  @!P0 SYNCS.PHASECHK.TRANS64 P0, [R0+URZ], R2 ;  /* 0x00000002000085a7 */ /* 0x000ee400080010ff */
[----:B---3--:R-:W-:Y:S05]  /*86d0*/  @!P0 BRA `(.L_x_142) ;  /* 0xfffffffc00f08947 */ /* 0x008fea000383ffff */
[----:B------:R-:W-:Y:S05]  /*86e0*/  BRA `(.L_x_143) ;  /* 0xffffffa000147947 */ /* 0x000fea000383ffff */
.L_x_44:
[----:B------:R-:W-:-:S07]  /*86f0*/  MOV R0, UR5 ;  /* 0x0000000500007c02 */ /* 0x000fce0008000f00 */
.L_x_144:
[----:B-1----:R1:W3:Y:S02]  /*8700*/  SYNCS.PHASECHK.TRANS64.TRYWAIT P0, [R0+URZ], R3 ;  /* 0x00000003000075a7 */ /* 0x0022e400080011ff */
[----:B---3--:R-:W-:Y:S05]  /*8710*/  @!P0 NANOSLEEP.SYNCS 0x989680 ;  /* 0x009896800000895d */ /* 0x008fea0003900000 */
[----:B------:R-:W3:Y:S02]  /*8720*/  @!P0 SYNCS.PHASECHK.TRANS64 P0, [R0+URZ], R3 ;  /* 0x00000003000085a7 */ /* 0x000ee400080010ff */
[----:B---3--:R-:W-:Y:S05]  /*8730*/  @!P0 BRA `(.L_x_144) ;  /* 0xfffffffc00f08947 */ /* 0x008fea000383ffff */
[----:B------:R-:W-:Y:S05]  /*8740*/  BRA `(.L_x_145) ;  /* 0xffffffa000207947 */ /* 0x000fea000383ffff */
.L_x_45:
[----:B------:R-:W-:-:S07]  /*8750*/  MOV R0, UR5 ;  /* 0x0000000500007c02 */ /* 0x000fce0008000f00 */
.L_x_146:
[----:B-1----:R1:W3:Y:S02]  /*8760*/  SYNCS.PHASECHK.TRANS64.TRYWAIT P0, [R0+URZ], R3 ;  /* 0x00000003000075a7 */ /* 0x0022e400080011ff */
[----:B---3--:R-:W-:Y:S05]  /*8770*/  @!P0 NANOSLEEP.SYNCS 0x989680 ;  /* 0x009896800000895d */ /* 0x008fea0003900000 */
[----:B------:R-:W3:Y:S02]  /*8780*/  @!P0 SYNCS.PHASECHK.TRANS64 P0, [R0+URZ], R3 ;  /* 0x00000003000085a7 */ /* 0x000ee400080010ff */
[----:B---3--:R-:W-:Y:S05]  /*8790*/  @!P0 BRA `(.L_x_146) ;  /* 0xfffffffc00f08947 */ /* 0x008fea000383ffff */
[----:B------:R-:W-:Y:S05]  /*87a0*/  BRA `(.L_x_147) ;  /* 0xffffffa0002c7947 */ /* 0x000fea000383ffff */
.L_x_48:
[----:B--2---:R2:W3:Y:S02]  /*87b0*/  SYNCS.PHASECHK.TRANS64.TRYWAIT P0, [R2+URZ+0xf0], R4 ;  /* 0x0000f004020075a7 */ /* 0x0044e400080011ff */
[----:B---3--:R-:W-:Y:S05]  /*87c0*/  @!P0 NANOSLEEP.SYNCS 0x989680 ;  /* 0x009896800000895d */ /* 0x008fea0003900000 */
[----:B------:R-:W3:Y:S02]  /*87d0*/  @!P0 SYNCS.PHASECHK.TRANS64 P0, [R2+URZ+0xf0], R4 ;  /* 0x0000f004020085a7 */ /* 0x000ee400080010ff */
[----:B---3--:R-:W-:Y:S05]  /*87e0*/  @!P0 BRA `(.L_x_48) ;  /* 0xfffffffc00f08947 */ /* 0x008fea000383ffff */
[----:B------:R-:W-:Y:S05]  /*87f0*/  BRA `(.L_x_148) ;  /* 0xffffffa000907947 */ /* 0x000fea000383ffff */
.L_x_49:
[----:B------:R-:W-:-:S07]  /*8800*/  MOV R2, UR4 ;  /* 0x0000000400027c02 */ /* 0x000fce0008000f00 */
.L_x_149:
[----:B--2---:R2:W3:Y:S02]  /*8810*/  SYNCS.PHASECHK.TRANS64.TRYWAIT P0, [R2+URZ+0xa0], R5 ;  /* 0x0000a005020075a7 */ /* 0x0044e400080011ff */
[----:B---3--:R-:W-:Y:S05]  /*8820*/  @!P0 NANOSLEEP.SYNCS 0x989680 ;  /* 0x009896800000895d */ /* 0x008fea0003900000 */
[----:B------:R-:W3:Y:S02]  /*8830*/  @!P0 SYNCS.PHASECHK.TRANS64 P0, [R2+URZ+0xa0], R5 ;  /* 0x0000a005020085a7 */ /* 0x000ee400080010ff */
[----:B---3--:R-:W-:Y:S05]  /*8840*/  @!P0 BRA `(.L_x_149) ;  /* 0xfffffffc00f08947 */ /* 0x008fea000383ffff */
[----:B------:R-:W-:Y:S05]  /*8850*/  BRA `(.L_x_150) ;  /* 0xffffffa000a07947 */ /* 0x000fea000383ffff */
.L_x_50:
[----:B--2---:R2:W3:Y:S02]  /*8860*/  SYNCS.PHASECHK.TRANS64.TRYWAIT P1, [R2+URZ+0x90], R4 ;  /* 0x00009004020075a7 */ /* 0x0044e400080211ff */
[----:B---3--:R-:W-:Y:S05]  /*8870*/  @!P1 NANOSLEEP.SYNCS 0x989680 ;  /* 0x009896800000995d */ /* 0x008fea0003900000 */
[----:B------:R-:W3:Y:S02]  /*8880*/  @!P1 SYNCS.PHASECHK.TRANS64 P1, [R2+URZ+0x90], R4 ;  /* 0x00009004020095a7 */ /* 0x000ee400080210ff */
[----:B---3--:R-:W-:Y:S05]  /*8890*/  @!P1 BRA `(.L_x_50) ;  /* 0xfffffffc00f09947 */ /* 0x008fea000383ffff */
[----:B------:R-:W-:Y:S05]  /*88a0*/  BRA `(.L_x_151) ;  /* 0xffffffa000d07947 */ /* 0x000fea000383ffff */
.L_x_53:
[----:B------:R-:W-:-:S07]  /*88b0*/  MOV R0, UR4 ;  /* 0x0000000400007c02 */ /* 0x000fce0008000f00 */
.L_x_152:
[----:B--2---:R2:W3:Y:S02]  /*88c0*/  SYNCS.PHASECHK.TRANS64.TRYWAIT P0, [R0+URZ+0xa0], R2 ;  /* 0x0000a002000075a7 */ /* 0x0044e400080011ff */
[----:B---3--:R-:W-:Y:S05]  /*88d0*/  @!P0 NANOSLEEP.SYNCS 0x989680 ;  /* 0x009896800000895d */ /* 0x008fea0003900000 */
[----:B------:R-:W3:Y:S02]  /*88e0*/  @!P0 SYNCS.PHASECHK.TRANS64 P0, [R0+URZ+0xa0], R2 ;  /* 0x0000a002000085a7 */ /* 0x000ee400080010ff */
[----:B---3--:R-:W-:Y:S05]  /*88f0*/  @!P0 BRA `(.L_x_152) ;  /* 0xfffffffc00f08947 */ /* 0x008fea000383ffff */
[----:B------:R-:W-:Y:S05]  /*8900*/  BRA `(.L_x_52) ;  /* 0xffffffa400247947 */ /* 0x000fea000383ffff */
.L_x_60:
[----:B-1----:R1:W2:Y:S02]  /*8910*/  SYNCS.PHASECHK.TRANS64.TRYWAIT P1, [R0+URZ+0x90], R2 ;  /* 0x00009002000075a7 */ /* 0x0022a400080211ff */
[----:B--2---:R-:W-:Y:S05]  /*8920*/  @!P1 NANOSLEEP.SYNCS 0x989680 ;  /* 0x009896800000995d */ /* 0x004fea0003900000 */
[----:B------:R-:W2:Y:S02]  /*8930*/  @!P1 SYNCS.PHASECHK.TRANS64 P1, [R0+URZ+0x90], R2 ;  /* 0x00009002000095a7 */ /* 0x000ea400080210ff */
[----:B--2---:R-:W-:Y:S05]  /*8940*/  @!P1 BRA `(.L_x_60) ;  /* 0xfffffffc00f09947 */ /* 0x004fea000383ffff */
[----:B------:R-:W-:Y:S05]  /*8950*/  BRA `(.L_x_153) ;  /* 0xffffffa8008c7947 */ /* 0x000fea000383ffff */
.L_x_61:
[----:B------:R-:W-:-:S07]  /*8960*/  MOV R2, UR23 ;  /* 0x0000001700027c02 */ /* 0x000fce0008000f00 */
.L_x_154:
[----:B-1----:R1:W2:Y:S02]  /*8970*/  SYNCS.PHASECHK.TRANS64.TRYWAIT P0, [R2+URZ+0xd0], R0 ;  /* 0x0000d000020075a7 */ /* 0x0022a400080011ff */
[----:B--2---:R-:W-:Y:S05]  /*8980*/  @!P0 NANOSLEEP.SYNCS 0x989680 ;  /* 0x009896800000895d */ /* 0x004fea0003900000 */
[----:B------:R-:W2:Y:S02]  /*8990*/  @!P0 SYNCS.PHASECHK.TRANS64 P0, [R2+URZ+0xd0], R0 ;  /* 0x0000d000020085a7 */ /* 0x000ea400080010ff */
[----:B--2---:R-:W-:Y:S05]  /*89a0*/  @!P0 BRA `(.L_x_154) ;  /* 0xfffffffc00f08947 */ /* 0x004fea000383ffff */
[----:B------:R-:W-:Y:S05]  /*89b0*/  BRA `(.L_x_155) ;  /* 0xffffffa800dc7947 */ /* 0x000fea000383ffff */
.L_x_64:
[----:B------:R-:W-:Y:S07]  /*89c0*/  MOV R0, UR5 ;  /* 0x0000000500007c02 */ /* 0x000fee0008000f00 */
.L_x_156:
[----:B-1----:R1:W2:Y:S02]  /*89d0*/  SYNCS.PHASECHK.TRANS64.TRYWAIT P0, [R0+URZ], R2 ;  /* 0x00000002000075a7 */ /* 0x0022a400080011ff */
[----:B--2---:R-:W-:Y:S05]  /*89e0*/  @!P0 NANOSLEEP.SYNCS 0x989680 ;  /* 0x009896800000895d */ /* 0x004fea0003900000 */
[----:B------:R-:W2:Y:S02]  /*89f0*/  @!P0 SYNCS.PHASECHK.TRANS64 P0, [R0+URZ], R2 ;  /* 0x00000002000085a7 */ /* 0x000ea400080010ff */
[----:B--2---:R-:W-:Y:S05]  /*8a00*/  @!P0 BRA `(.L_x_156) ;  /* 0xfffffffc00f08947 */ /* 0x004fea000383ffff */
[----:B------:R-:W-:Y:S05]  /*8a10*/  BRA `(.L_x_63) ;  /* 0xffffffa800f87947 */ /* 0x000fea000383ffff */
.L_x_67:
[----:B------:R-:W-:-:S07]  /*8a20*/  MOV R0, UR4 ;  /* 0x0000000400007c02 */ /* 0x000fce0008000f00 */
.L_x_157:
[----:B--2---:R2:W4:Y:S02]  /*8a30*/  SYNCS.PHASECHK.TRANS64.TRYWAIT P0, [R0+URZ], R2 ;  /* 0x00000002000075a7 */ /* 0x00452400080011ff */
[----:B----4-:R-:W-:Y:S05]  /*8a40*/  @!P0 NANOSLEEP.SYNCS 0x989680 ;  /* 0x009896800000895d */ /* 0x010fea0003900000 */
[----:B------:R-:W4:Y:S02]  /*8a50*/  @!P0 SYNCS.PHASECHK.TRANS64 P0, [R0+URZ], R2 ;  /* 0x00000002000085a7 */ /* 0x000f2400080010ff */
[----:B----4-:R-:W-:Y:S05]  /*8a60*/  @!P0 BRA `(.L_x_157) ;  /* 0xfffffffc00f08947 */ /* 0x010fea000383ffff */
[----:B------:R-:W-:Y:S05]  /*8a70*/  BRA `(.L_x_158) ;  /* 0xffffffac00ac7947 */ /* 0x000fea000383ffff */
.L_x_68:
[----:B------:R-:W-:-:S07]  /*8a80*/  MOV R0, UR5 ;  /* 0x0000000500007c02 */ /* 0x000fce0008000f00 */
.L_x_159:
[----:B-1----:R1:W2:Y:S02]  /*8a90*/  SYNCS.PHASECHK.TRANS64.TRYWAIT P0, [R0+URZ], R3 ;  /* 0x00000003000075a7 */ /* 0x0022a400080011ff */
[----:B--2---:R-:W-:Y:S05]  /*8aa0*/  @!P0 NANOSLEEP.SYNCS 0x989680 ;  /* 0x009896800000895d */ /* 0x004fea0003900000 */
[----:B------:R-:W2:Y:S02]  /*8ab0*/  @!P0 SYNCS.PHASECHK.TRANS64 P0, [R0+URZ], R3 ;  /* 0x00000003000085a7 */ /* 0x000ea400080010ff */
[----:B--2---:R-:W-:Y:S05]  /*8ac0*/  @!P0 BRA `(.L_x_159) ;  /* 0xfffffffc00f08947 */ /* 0x004fea000383ffff */
[----:B------:R-:W-:Y:S05]  /*8ad0*/  BRA `(.L_x_160) ;  /* 0xffffffac00b87947 */ /* 0x000fea000383ffff */
.L_x_69:
[----:B------:R-:W-:-:S07]  /*8ae0*/  MOV R0, UR5 ;  /* 0x0000000500007c02 */ /* 0x000fce0008000f00 */
.L_x_161:
[----:B-1----:R1:W2:Y:S02]  /*8af0*/  SYNCS.PHASECHK.TRANS64.TRYWAIT P0, [R0+URZ], R3 ;  /* 0x00000003000075a7 */ /* 0x0022a400080011ff */
[----:B--2---:R-:W-:Y:S05]  /*8b00*/  @!P0 NANOSLEEP.SYNCS 0x989680 ;  /* 0x009896800000895d */ /* 0x004fea0003900000 */
[----:B------:R-:W2:Y:S02]  /*8b10*/  @!P0 SYNCS.PHASECHK.TRANS64 P0, [R0+URZ], R3 ;  /* 0x00000003000085a7 */ /* 0x000ea400080010ff */
[----:B--2---:R-:W-:Y:S05]  /*8b20*/  @!P0 BRA `(.L_x_161) ;  /* 0xfffffffc00f08947 */ /* 0x004fea000383ffff */
[----:B------:R-:W-:Y:S05]  /*8b30*/  BRA `(.L_x_162) ;  /* 0xffffffac00c47947 */ /* 0x000fea000383ffff */
.L_x_70:
[----:B-1----:R-:W-:-:S07]  /*8b40*/  MOV R0, UR4 ;  /* 0x0000000400007c02 */ /* 0x002fce0008000f00 */
.L_x_163:
[----:B-1----:R1:W2:Y:S02]  /*8b50*/  SYNCS.PHASECHK.TRANS64.TRYWAIT P0, [R0+URZ], R2 ;  /* 0x00000002000075a7 */ /* 0x0022a400080011ff */
[----:B--2---:R-:W-:Y:S05]  /*8b60*/  @!P0 NANOSLEEP.SYNCS 0x989680 ;  /* 0x009896800000895d */ /* 0x004fea0003900000 */
[----:B------:R-:W2:Y:S02]  /*8b70*/  @!P0 SYNCS.PHASECHK.TRANS64 P0, [R0+URZ], R2 ;  /* 0x00000002000085a7 */ /* 0x000ea400080010ff */
[----:B--2---:R-:W-:Y:S05]  /*8b80*/  @!P0 BRA `(.L_x_163) ;  /* 0xfffffffc00f08947 */ /* 0x004fea000383ffff */
[----:B------:R-:W-:Y:S05]  /*8b90*/  BRA `(.L_x_164) ;  /* 0xffffffac00d07947 */ /* 0x000fea000383ffff */
.L_x_75:
[----:B-1----:R1:W2:Y:S02]  /*8ba0*/  SYNCS.PHASECHK.TRANS64.TRYWAIT P0, [R8+URZ+0x90], R0 ;  /* 0x00009000080075a7 */ /* 0x0022a400080011ff */
[----:B--2---:R-:W-:Y:S05]  /*8bb0*/  @!P0 NANOSLEEP.SYNCS 0x989680 ;  /* 0x009896800000895d */ /* 0x004fea0003900000 */
[----:B------:R-:W2:Y:S02]  /*8bc0*/  @!P0 SYNCS.PHASECHK.TRANS64 P0, [R8+URZ+0x90], R0 ;  /* 0x00009000080085a7 */ /* 0x000ea400080010ff */
[----:B--2---:R-:W-:Y:S05]  /*8bd0*/  @!P0 BRA `(.L_x_75) ;  /* 0xfffffffc00f08947 */ /* 0x004fea000383ffff */
[----:B------:R-:W-:Y:S05]  /*8be0*/  BRA `(.L_x_165) ;  /* 0xffffffb400147947 */ /* 0x000fea000383ffff */
.L_x_78:
[----:B-1----:R-:W-:Y:S07]  /*8bf0*/  MOV R0, UR21 ;  /* 0x0000001500007c02 */ /* 0x002fee0008000f00 */
.L_x_166:
[----:B-1----:R1:W2:Y:S02]  /*8c00*/  SYNCS.PHASECHK.TRANS64.TRYWAIT P1, [R0+URZ+0x88], R2 ;  /* 0x00008802000075a7 */ /* 0x0022a400080211ff */
[----:B--2---:R-:W-:Y:S05]  /*8c10*/  @!P1 NANOSLEEP.SYNCS 0x989680 ;  /* 0x009896800000995d */ /* 0x004fea0003900000 */
[----:B------:R-:W2:Y:S02]  /*8c20*/  @!P1 SYNCS.PHASECHK.TRANS64 P1, [R0+URZ+0x88], R2 ;  /* 0x00008802000095a7 */ /* 0x000ea400080210ff */
[----:B--2---:R-:W-:Y:S05]  /*8c30*/  @!P1 BRA `(.L_x_166) ;  /* 0xfffffffc00f09947 */ /* 0x004fea000383ffff */
[----:B------:R-:W-:Y:S05]  /*8c40*/  BRA `(.L_x_77) ;  /* 0xffffffb800907947 */ /* 0x000fea000383ffff */
.L_x_81:
[----:B-1----:R-:W-:Y:S07]  /*8c50*/  MOV R0, UR21 ;  /* 0x0000001500007c02 */ /* 0x002fee0008000f00 */
.L_x_167:
[----:B-1----:R1:W2:Y:S02]  /*8c60*/  SYNCS.PHASECHK.TRANS64.TRYWAIT P0, [R0+URZ+0x60], R4 ;  /* 0x00006004000075a7 */ /* 0x0022a400080011ff */
[----:B--2---:R-:W-:Y:S05]  /*8c70*/  @!P0 NANOSLEEP.SYNCS 0x989680 ;  /* 0x009896800000895d */ /* 0x004fea0003900000 */
[----:B------:R-:W2:Y:S02]  /*8c80*/  @!P0 SYNCS.PHASECHK.TRANS64 P0, [R0+URZ+0x60], R4 ;  /* 0x00006004000085a7 */ /* 0x000ea400080010ff */
[----:B--2---:R-:W-:Y:S05]  /*8c90*/  @!P0 BRA `(.L_x_167) ;  /* 0xfffffffc00f08947 */ /* 0x004fea000383ffff */
[----:B------:R-:W-:Y:S05]  /*8ca0*/  BRA `(.L_x_168) ;  /* 0xffffffb800e87947 */ /* 0x000fea000383ffff */
.L_x_82:
[----:B------:R-:W-:Y:S07]  /*8cb0*/  MOV R0, UR21 ;  /* 0x0000001500007c02 */ /* 0x000fee0008000f00 */
.L_x_169:
[----:B-1----:R1:W2:Y:S02]  /*8cc0*/  SYNCS.PHASECHK.TRANS64.TRYWAIT P0, [R0+URZ+0x68], R4 ;  /* 0x00006804000075a7 */ /* 0x0022a400080011ff */
[----:B--2---:R-:W-:Y:S05]  /*8cd0*/  @!P0 NANOSLEEP.SYNCS 0x989680 ;  /* 0x009896800000895d */ /* 0x004fea0003900000 */
[----:B------:R-:W2:Y:S02]  /*8ce0*/  @!P0 SYNCS.PHASECHK.TRANS64 P0, [R0+URZ+0x68], R4 ;  /* 0x00006804000085a7 */ /* 0x000ea400080010ff */
[----:B--2---:R-:W-:Y:S05]  /*8cf0*/  @!P0 BRA `(.L_x_169) ;  /* 0xfffffffc00f08947 */ /* 0x004fea000383ffff */
[----:B------:R-:W-:Y:S05]  /*8d00*/  BRA `(.L_x_170) ;  /* 0xffffffbc00207947 */ /* 0x000fea000383ffff */
.L_x_83:
[----:B------:R-:W-:Y:S07]  /*8d10*/  MOV R0, UR21 ;  /* 0x0000001500007c02 */ /* 0x000fee0008000f00 */
.L_x_171:
[----:B-1----:R1:W2:Y:S02]  /*8d20*/  SYNCS.PHASECHK.TRANS64.TRYWAIT P0, [R0+URZ+0x70], R4 ;  /* 0x00007004000075a7 */ /* 0x0022a400080011ff */
[----:B--2---:R-:W-:Y:S05]  /*8d30*/  @!P0 NANOSLEEP.SYNCS 0x989680 ;  /* 0x009896800000895d */ /* 0x004fea0003900000 */
[----:B------:R-:W2:Y:S02]  /*8d40*/  @!P0 SYNCS.PHASECHK.TRANS64 P0, [R0+URZ+0x70], R4 ;  /* 0x00007004000085a7 */ /* 0x000ea400080010ff */
[----:B--2---:R-:W-:Y:S05]  /*8d50*/  @!P0 BRA `(.L_x_171) ;  /* 0xfffffffc00f08947 */ /* 0x004fea000383ffff */
[----:B------:R-:W-:Y:S05]  /*8d60*/  BRA `(.L_x_172) ;  /* 0xffffffbc00647947 */ /* 0x000fea000383ffff */
.L_x_84:
[----:B------:R-:W-:Y:S07]  /*8d70*/  MOV R0, UR21 ;  /* 0x0000001500007c02 */ /* 0x000fee0008000f00 */
.L_x_173:
[----:B-1----:R1:W2:Y:S02]  /*8d80*/  SYNCS.PHASECHK.TRANS64.TRYWAIT P0, [R0+URZ+0x78], R4 ;  /* 0x00007804000075a7 */ /* 0x0022a400080011ff */
[----:B--2---:R-:W-:Y:S05]  /*8d90*/  @!P0 NANOSLEEP.SYNCS 0x989680 ;  /* 0x009896800000895d */ /* 0x004fea0003900000 */
[----:B------:R-:W2:Y:S02]  /*8da0*/  @!P0 SYNCS.PHASECHK.TRANS64 P0, [R0+URZ+0x78], R4 ;  /* 0x00007804000085a7 */ /* 0x000ea400080010ff */
[----:B--2---:R-:W-:Y:S05]  /*8db0*/  @!P0 BRA `(.L_x_173) ;  /* 0xfffffffc00f08947 */ /* 0x004fea000383ffff */
[----:B------:R-:W-:Y:S05]  /*8dc0*/  BRA `(.L_x_174) ;  /* 0xffffffbc00ac7947 */ /* 0x000fea000383ffff */
.L_x_86:
[----:B------:R-:W-:-:S07]  /*8dd0*/  MOV R0, UR21 ;  /* 0x0000001500007c02 */ /* 0x000fce0008000f00 */
.L_x_175:
[----:B--2---:R2:W4:Y:S02]  /*8de0*/  SYNCS.PHASECHK.TRANS64.TRYWAIT P0, [R0+URZ+0x60], R2 ;  /* 0x00006002000075a7 */ /* 0x00452400080011ff */
[----:B----4-:R-:W-:Y:S05]  /*8df0*/  @!P0 NANOSLEEP.SYNCS 0x989680 ;  /* 0x009896800000895d */ /* 0x010fea0003900000 */
[----:B------:R-:W4:Y:S02]  /*8e00*/  @!P0 SYNCS.PHASECHK.TRANS64 P0, [R0+URZ+0x60], R2 ;  /* 0x00006002000085a7 */ /* 0x000f2400080010ff */
[----:B----4-:R-:W-:Y:S05]  /*8e10*/  @!P0 BRA `(.L_x_175) ;  /* 0xfffffffc00f08947 */ /* 0x010fea000383ffff */
[----:B------:R-:W-:Y:S05]  /*8e20*/  BRA `(.L_x_176) ;  /* 0xffffffc000247947 */ /* 0x000fea000383ffff */
.L_x_87:
[----:B--2---:R-:W-:-:S07]  /*8e30*/  MOV R0, UR21 ;  /* 0x0000001500007c02 */ /* 0x004fce0008000f00 */
.L_x_177:
[----:B--2---:R2:W4:Y:S02]  /*8e40*/  SYNCS.PHASECHK.TRANS64.TRYWAIT P0, [R0+URZ+0x68], R2 ;  /* 0x00006802000075a7 */ /* 0x00452400080011ff */
[----:B----4-:R-:W-:Y:S05]  /*8e50*/  @!P0 NANOSLEEP.SYNCS 0x989680 ;  /* 0x009896800000895d */ /* 0x010fea0003900000 */
[----:B------:R-:W4:Y:S02]  /*8e60*/  @!P0 SYNCS.PHASECHK.TRANS64 P0, [R0+URZ+0x68], R2 ;  /* 0x00006802000085a7 */ /* 0x000f2400080010ff */
[----:B----4-:R-:W-:Y:S05]  /*8e70*/  @!P0 BRA `(.L_x_177) ;  /* 0xfffffffc00f08947 */ /* 0x010fea000383ffff */
[----:B------:R-:W-:Y:S05]  /*8e80*/  BRA `(.L_x_178) ;  /* 0xffffffc000147947 */ /* 0x000fea000383ffff */
.L_x_88:
[----:B--2---:R-:W-:-:S07]  /*8e90*/  MOV R0, UR21 ;  /* 0x0000001500007c02 */ /* 0x004fce0008000f00 */
.L_x_179:
[----:B--2---:R2:W4:Y:S02]  /*8ea0*/  SYNCS.PHASECHK.TRANS64.TRYWAIT P0, [R0+URZ+0x70], R2 ;  /* 0x00007002000075a7 */ /* 0x00452400080011ff */
[----:B----4-:R-:W-:Y:S05]  /*8eb0*/  @!P0 NANOSLEEP.SYNCS 0x989680 ;  /* 0x009896800000895d */ /* 0x010fea0003900000 */
[----:B------:R-:W4:Y:S02]  /*8ec0*/  @!P0 SYNCS.PHASECHK.TRANS64 P0, [R0+URZ+0x70], R2 ;  /* 0x00007002000085a7 */ /* 0x000f2400080010ff */
[----:B----4-:R-:W-:Y:S05]  /*8ed0*/  @!P0 BRA `(.L_x_179) ;  /* 0xfffffffc00f08947 */ /* 0x010fea000383ffff */
[----:B------:R-:W-:Y:S05]  /*8ee0*/  BRA `(.L_x_180) ;  /* 0xffffffc000047947 */ /* 0x000fea000383ffff */
.L_x_90:
[----:B-1----:R1:W2:Y:S02]  /*8ef0*/  SYNCS.PHASECHK.TRANS64.TRYWAIT P0, [R3+URZ+0x90], R0 ;  /* 0x00009000030075a7 */ /* 0x0022a400080011ff */
[----:B--2---:R-:W-:Y:S05]  /*8f00*/  @!P0 NANOSLEEP.SYNCS 0x989680 ;  /* 0x009896800000895d */ /* 0x004fea0003900000 */
[----:B------:R-:W2:Y:S02]  /*8f10*/  @!P0 SYNCS.PHASECHK.TRANS64 P0, [R3+URZ+0x90], R0 ;  /* 0x00009000030085a7 */ /* 0x000ea400080010ff */
[----:B--2---:R-:W-:Y:S05]  /*8f20*/  @!P0 BRA `(.L_x_90) ;  /* 0xfffffffc00f08947 */ /* 0x004fea000383ffff */
[----:B------:R-:W-:Y:S05]  /*8f30*/  BRA `(.L_x_181) ;  /* 0xffffffc000d07947 */ /* 0x000fea000383ffff */
.L_x_101:
[----:B-1----:R-:W-:Y:S04]  /*8f40*/  MOV R0, UR44 ;  /* 0x0000002c00007c02 */ /* 0x002fe80008000f00 */
[----:B------:R1:W2:Y:S03]  /*8f50*/  SYNCS.PHASECHK.TRANS64.TRYWAIT P1, [R0+URZ+0x40], R3 ;  /* 0x00004003000075a7 */ /* 0x0002a600080211ff */
[----:B--2---:R-:W-:Y:S05]  /*8f60*/  @!P1 NANOSLEEP.SYNCS 0x989680 ;  /* 0x009896800000995d */ /* 0x004fea0003900000 */
[----:B------:R-:W2:Y:S02]  /*8f70*/  @!P1 SYNCS.PHASECHK.TRANS64 P1, [R0+URZ+0x40], R3 ;  /* 0x00004003000095a7 */ /* 0x000ea400080210ff */
[----:B--2---:R-:W-:Y:S05]  /*8f80*/  @!P1 BRA `(.L_x_101) ;  /* 0xfffffffc00ec9947 */ /* 0x004fea000383ffff */
[----:B------:R-:W-:Y:S05]  /*8f90*/  BRA `(.L_x_100) ;  /* 0xffffffd000347947 */ /* 0x000fea000383ffff */
.L_x_103:
[----:B-1----:R1:W3:Y:S02]  /*8fa0*/  SYNCS.PHASECHK.TRANS64.TRYWAIT P0, [R26+URZ+0xb0], R2 ;  /* 0x0000b0021a0075a7 */ /* 0x0022e400080011ff */
[----:B---3--:R-:W-:Y:S05]  /*8fb0*/  @!P0 NANOSLEEP.SYNCS 0x989680 ;  /* 0x009896800000895d */ /* 0x008fea0003900000 */
[----:B------:R-:W3:Y:S02]  /*8fc0*/  @!P0 SYNCS.PHASECHK.TRANS64 P0, [R26+URZ+0xb0], R2 ;  /* 0x0000b0021a0085a7 */ /* 0x000ee400080010ff */
[----:B---3--:R-:W-:Y:S05]  /*8fd0*/  @!P0 BRA `(.L_x_103) ;  /* 0xfffffffc00f08947 */ /* 0x008fea000383ffff */
[----:B------:R-:W-:Y:S05]  /*8fe0*/  BRA `(.L_x_102) ;  /* 0xffffffd000587947 */ /* 0x000fea000383ffff */
.L_x_112:
[----:B---3--:R3:W4:Y:S02]  /*8ff0*/  SYNCS.PHASECHK.TRANS64.TRYWAIT P0, [R4+URZ+0x40], R0 ;  /* 0x00004000040075a7 */ /* 0x00872400080011ff */
[----:B----4-:R-:W-:Y:S05]  /*9000*/  @!P0 NANOSLEEP.SYNCS 0x989680 ;  /* 0x009896800000895d */ /* 0x010fea0003900000 */
[----:B------:R-:W4:Y:S02]  /*9010*/  @!P0 SYNCS.PHASECHK.TRANS64 P0, [R4+URZ+0x40], R0 ;  /* 0x00004000040085a7 */ /* 0x000f2400080010ff */
[----:B----4-:R-:W-:Y:S05]  /*9020*/  @!P0 BRA `(.L_x_112) ;  /* 0xfffffffc00f08947 */ /* 0x010fea000383ffff */
[----:B------:R-:W-:Y:S05]  /*9030*/  BRA `(.L_x_111) ;  /* 0xffffffd800447947 */ /* 0x000fea000383ffff */
.L_x_120:
[----:B-1----:R1:W4:Y:S02]  /*9040*/  SYNCS.PHASECHK.TRANS64.TRYWAIT P0, [R2+URZ+0x40], R4 ;  /* 0x00004004020075a7 */ /* 0x00232400080011ff */
[----:B----4-:R-:W-:Y:S05]  /*9050*/  @!P0 NANOSLEEP.SYNCS 0x989680 ;  /* 0x009896800000895d */ /* 0x010fea0003900000 */
[----:B------:R-:W4:Y:S02]  /*9060*/  @!P0 SYNCS.PHASECHK.TRANS64 P0, [R2+URZ+0x40], R4 ;  /* 0x00004004020085a7 */ /* 0x000f2400080010ff */
[----:B----4-:R-:W-:Y:S05]  /*9070*/  @!P0 BRA `(.L_x_120) ;  /* 0xfffffffc00f08947 */ /* 0x010fea000383ffff */
[----:B------:R-:W-:Y:S05]  /*9080*/  BRA `(.L_x_119) ;  /* 0xffffffe000547947 */ /* 0x000fea000383ffff */
.L_x_128:
[----:B---3--:R3:W4:Y:S02]  /*9090*/  SYNCS.PHASECHK.TRANS64.TRYWAIT P0, [R3+URZ+0x40], R0 ;  /* 0x00004000030075a7 */ /* 0x00872400080011ff */
[----:B----4-:R-:W-:Y:S05]  /*90a0*/  @!P0 NANOSLEEP.SYNCS 0x989680 ;  /* 0x009896800000895d */ /* 0x010fea0003900000 */
[----:B------:R-:W4:Y:S02]  /*90b0*/  @!P0 SYNCS.PHASECHK.TRANS64 P0, [R3+URZ+0x40], R0 ;  /* 0x00004000030085a7 */ /* 0x000f2400080010ff */
[----:B----4-:R-:W-:Y:S05]  /*90c0*/  @!P0 BRA `(.L_x_128) ;  /* 0xfffffffc00f08947 */ /* 0x010fea000383ffff */
[----:B------:R-:W-:Y:S05]  /*90d0*/  BRA `(.L_x_127) ;  /* 0xffffffe800607947 */ /* 0x000fea000383ffff */
        .weak           $__internal_0_$__cuda_sm10x_tcgen05_guardrail_trap_col_being_dealloced_not_returned_by_alloc
        .type           $__internal_0_$__cuda_sm10x_tcgen05_guardrail_trap_col_being_dealloced_not_returned_by_alloc,@function
        .size           $__internal_0_$__cuda_sm10x_tcgen05_guardrail_trap_col_being_dealloced_not_returned_by_alloc,($__internal_1_$__cuda_sm10x_tcgen05_guardrail_trap_phase_invalid_during_alloc - $__internal_0_$__cuda_sm10x_tcgen05_guardrail_trap_col_being_dealloced_not_returned_by_alloc)
$__internal_0_$__cuda_sm10x_tcgen05_guardrail_trap_col_being_dealloced_not_returned_by_alloc:
[----:B------:R-:W-:Y:S05]  /*90e0*/  BPT.TRAP 0x1 ;  /* 0x000000040000795c */ /* 0x000fea0000300000 */
[----:B------:R-:W-:-:S04]  /*90f0*/  HFMA2 R3, -RZ, RZ, 0, 0 ;  /* 0x00000000ff037431 */ /* 0x000fc800000001ff */
[----:B------:R-:W-:Y:S05]  /*9100*/  RET.REL.NODEC R2 `(_ZN7cutlass13device_kernelINS_4gemm6kernel13GemmUniversalIN4cute5tupleIJiiiiEEENS1_10collective13CollectiveMmaINS1_35MainloopSm100TmaUmmaWarpSpecializedILi4ELi2ELi4ENS5_IJNS4_1CILi2EEENSA_ILi1EEESC_EEEEENS5_IJNSA_ILi64EEENSA_ILi128EEENSA_ILi32EEEEEENS_10bfloat16_tENS5_IJlSC_lEEESJ_SK_NS4_8TiledMMAINS4_8MMA_AtomIJNS4_20SM100_MMA_F16BF16_SSISJ_SJ_fLi64ELi128ELNS4_4UMMA5MajorE0ELSP_0ELNSO_7ScaleInE0ELSQ_0EEEEEENS4_6LayoutINS5_IJSC_SC_SC_EEENS5_IJNSA_ILi0EEESV_SV_EEEEENS5_IJNS4_10UnderscoreESY_SY_EEEEENS4_13SM90_TMA_LOADENS4_14ComposedLayoutINS4_7SwizzleILi2ELi4ELi3EEENS4_18smem_ptr_flag_bitsILi16EEENST_INS5_IJNSA_ILi8EEESH_EEENS5_IJSH_SC_EEEEEEEvNS4_8identityENS4_23SM90_TMA_LOAD_MULTICASTES1B_vS1C_EENS_8epilogue10collective18CollectiveEpilogueINS1F_23Sm100TmaWarpSpecializedILi4ELi2ELi16ELb1ELb0EEEJSI_NS5_IJNST_ISF_SC_EENST_ISH_SC_EEEEESJ_SK_SJ_SK_NS1F_6fusion15FusionCallbacksIS1J_NS1N_17LinearCombinationISJ_fSJ_fLNS_15FloatRoundStyleE2EEESI_S1M_JEEENS4_5SM1004TMEM4LOAD26SM100_TMEM_LOAD_16dp256b4xES11_S1B_NS4_17SM75_U32x4_LDSM_NENS4_14SM90_TMA_STOREES1B_NS4_17SM90_U32x4_STSM_NENS4_39AutoVectorizingCopyWithAssumedAlignmentILi128EEEEEEvvEEEEvNT_6ParamsE) ;  /* 0xffffff6c02bc7950 */ /* 0x000fea0003c3ffff */
        .weak           $__internal_1_$__cuda_sm10x_tcgen05_guardrail_trap_phase_invalid_during_alloc
        .type           $__internal_1_$__cuda_sm10x_tcgen05_guardrail_trap_phase_invalid_during_alloc,@function
        .size           $__internal_1_$__cuda_sm10x_tcgen05_guardrail_trap_phase_invalid_during_alloc,($__internal_2_$__cuda_sm10x_tcgen05_guardrail_trap_unallocated_columns_being_dealloced - $__internal_1_$__cuda_sm10x_tcgen05_guardrail_trap_phase_invalid_during_alloc)
$__internal_1_$__cuda_sm10x_tcgen05_guardrail_trap_phase_invalid_during_alloc:
[----:B------:R-:W-:Y:S05]  /*9110*/  BPT.TRAP 0x1 ;  /* 0x000000040000795c */ /* 0x000fea0000300000 */
[----:B------:R-:W-:-:S04]  /*9120*/  MOV R5, 0x0 ;  /* 0x0000000000057802 */ /* 0x000fc80000000f00 */
[----:B------:R-:W-:Y:S05]  /*9130*/  RET.REL.NODEC R4 `(_ZN7cutlass13device_kernelINS_4gemm6kernel13GemmUniversalIN4cute5tupleIJiiiiEEENS1_10collective13CollectiveMmaINS1_35MainloopSm100TmaUmmaWarpSpecializedILi4ELi2ELi4ENS5_IJNS4_1CILi2EEENSA_ILi1EEESC_EEEEENS5_IJNSA_ILi64EEENSA_ILi128EEENSA_ILi32EEEEEENS_10bfloat16_tENS5_IJlSC_lEEESJ_SK_NS4_8TiledMMAINS4_8MMA_AtomIJNS4_20SM100_MMA_F16BF16_SSISJ_SJ_fLi64ELi128ELNS4_4UMMA5MajorE0ELSP_0ELNSO_7ScaleInE0ELSQ_0EEEEEENS4_6LayoutINS5_IJSC_SC_SC_EEENS5_IJNSA_ILi0EEESV_SV_EEEEENS5_IJNS4_10UnderscoreESY_SY_EEEEENS4_13SM90_TMA_LOADENS4_14ComposedLayoutINS4_7SwizzleILi2ELi4ELi3EEENS4_18smem_ptr_flag_bitsILi16EEENST_INS5_IJNSA_ILi8EEESH_EEENS5_IJSH_SC_EEEEEEEvNS4_8identityENS4_23SM90_TMA_LOAD_MULTICASTES1B_vS1C_EENS_8epilogue10collective18CollectiveEpilogueINS1F_23Sm100TmaWarpSpecializedILi4ELi2ELi16ELb1ELb0EEEJSI_NS5_IJNST_ISF_SC_EENST_ISH_SC_EEEEESJ_SK_SJ_SK_NS1F_6fusion15FusionCallbacksIS1J_NS1N_17LinearCombinationISJ_fSJ_fLNS_15FloatRoundStyleE2EEESI_S1M_JEEENS4_5SM1004TMEM4LOAD26SM100_TMEM_LOAD_16dp256b4xES11_S1B_NS4_17SM75_U32x4_LDSM_NENS4_14SM90_TMA_STOREES1B_NS4_17SM90_U32x4_STSM_NENS4_39AutoVectorizingCopyWithAssumedAlignmentILi128EEEEEEvvEEEEvNT_6ParamsE) ;  /* 0xffffff6c04b07950 */ /* 0x000fea0003c3ffff */
        .weak           $__internal_2_$__cuda_sm10x_tcgen05_guardrail_trap_unallocated_columns_being_dealloced
        .type           $__internal_2_$__cuda_sm10x_tcgen05_guardrail_trap_unallocated_columns_being_dealloced,@function
        .size           $__internal_2_$__cuda_sm10x_tcgen05_guardrail_trap_unallocated_columns_being_dealloced,(.L_x_183 - $__internal_2_$__cuda_sm10x_tcgen05_guardrail_trap_unallocated_columns_being_dealloced)
$__internal_2_$__cuda_sm10x_tcgen05_guardrail_trap_unallocated_columns_being_dealloced:
[----:B------:R-:W-:Y:S05]  /*9140*/  BPT.TRAP 0x1 ;  /* 0x000000040000795c */ /* 0x000fea0000300000 */
[----:B------:R-:W-:-:S04]  /*9150*/  HFMA2 R3, -RZ, RZ, 0, 0 ;  /* 0x00000000ff037431 */ /* 0x000fc800000001ff */
[----:B------:R-:W-:Y:S05]  /*9160*/  RET.REL.NODEC R2 `(_ZN7cutlass13device_kernelINS_4gemm6kernel13GemmUniversalIN4cute5tupleIJiiiiEEENS1_10collective13CollectiveMmaINS1_35MainloopSm100TmaUmmaWarpSpecializedILi4ELi2ELi4ENS5_IJNS4_1CILi2EEENSA_ILi1EEESC_EEEEENS5_IJNSA_ILi64EEENSA_ILi128EEENSA_ILi32EEEEEENS_10bfloat16_tENS5_IJlSC_lEEESJ_SK_NS4_8TiledMMAINS4_8MMA_AtomIJNS4_20SM100_MMA_F16BF16_SSISJ_SJ_fLi64ELi128ELNS4_4UMMA5MajorE0ELSP_0ELNSO_7ScaleInE0ELSQ_0EEEEEENS4_6LayoutINS5_IJSC_SC_SC_EEENS5_IJNSA_ILi0EEESV_SV_EEEEENS5_IJNS4_10UnderscoreESY_SY_EEEEENS4_13SM90_TMA_LOADENS4_14ComposedLayoutINS4_7SwizzleILi2ELi4ELi3EEENS4_18smem_ptr_flag_bitsILi16EEENST_INS5_IJNSA_ILi8EEESH_EEENS5_IJSH_SC_EEEEEEEvNS4_8identityENS4_23SM90_TMA_LOAD_MULTICASTES1B_vS1C_EENS_8epilogue10collective18CollectiveEpilogueINS1F_23Sm100TmaWarpSpecializedILi4ELi2ELi16ELb1ELb0EEEJSI_NS5_IJNST_ISF_SC_EENST_ISH_SC_EEEEESJ_SK_SJ_SK_NS1F_6fusion15FusionCallbacksIS1J_NS1N_17LinearCombinationISJ_fSJ_fLNS_15FloatRoundStyleE2EEESI_S1M_JEEENS4_5SM1004TMEM4LOAD26SM100_TMEM_LOAD_16dp256b4xES11_S1B_NS4_17SM75_U32x4_LDSM_NENS4_14SM90_TMA_STOREES1B_NS4_17SM90_U32x4_STSM_NENS4_39AutoVectorizingCopyWithAssumedAlignmentILi128EEEEEEvvEEEEvNT_6ParamsE) ;  /* 0xffffff6c02a47950 */ /* 0x000fea0003c3ffff */
.L_x_182:
[----:B------:R-:W-:-:S00]  /*9170*/  BRA `(.L_x_182) ;  /* 0xfffffffc00fc7947 */ /* 0x000fc0000383ffff */
[----:B------:R-:W-:-:S00]  /*9180*/  NOP ;  /* 0x0000000000007918 */ /* 0x000fc00000000000 */
[----:B------:R-:W-:-:S00]  /*9190*/  NOP ;  /* 0x0000000000007918 */ /* 0x000fc00000000000 */
[----:B------:R-:W-:-:S00]  /*91a0*/  NOP ;  /* 0x0000000000007918 */ /* 0x000fc00000000000 */
[----:B------:R-:W-:-:S00]  /*91b0*/  NOP ;  /* 0x0000000000007918 */ /* 0x000fc00000000000 */
[----:B------:R-:W-:-:S00]  /*91c0*/  NOP ;  /* 0x0000000000007918 */ /* 0x000fc00000000000 */
[----:B------:R-:W-:-:S00]  /*91d0*/  NOP ;  /* 0x0000000000007918 */ /* 0x000fc00000000000 */
[----:B------:R-:W-:-:S00]  /*91e0*/  NOP ;  /* 0x0000000000007918 */ /* 0x000fc00000000000 */
[----:B------:R-:W-:-:S00]  /*91f0*/  NOP ;  /* 0x0000000000007918 */ /* 0x000fc00000000000 */
.L_x_183:


//--------------------- .nv.global.init           --------------------------
	.section	.nv.global.init,"aw",@progbits
.nv.global.init:
	.type		$str$27,@object
	.size		$str$27,($str$28 - $str$27)
$str$27:
        /*0000*/ 	.byte	0x28, 0x61, 0x64, 0x64, 0x72, 0x65, 0x73, 0x73, 0x20, 0x26, 0x20, 0x6d, 0x61, 0x73, 0x6b, 0x29
        /*0010*/ 	.byte	0x20, 0x3d, 0x3d, 0x20, 0x30, 0x00
	.type		$str$28,@object
	.size		$str$28,($str$26 - $str$28)
$str$28:
        /*0016*/ 	.byte	0x2f, 0x74, 0x6d, 0x70, 0x2f, 0x63, 0x75, 0x74, 0x6c, 0x61, 0x73, 0x73, 0x5f, 0x73, 0x77, 0x65
        /*0026*/ 	.byte	0x65, 0x70, 0x5f, 0x73, 0x72, 0x63, 0x2f, 0x69, 0x6e, 0x63, 0x6c, 0x75, 0x64, 0x65, 0x2f, 0x63
        /*0036*/ 	.byte	0x75, 0x74, 0x65, 0x2f, 0x70, 0x6f, 0x69, 0x6e, 0x74, 0x65, 0x72, 0x5f, 0x66, 0x6c, 0x61, 0x67
        /*0046*/ 	.byte	0x67, 0x65, 0x64, 0x2e, 0x68, 0x70, 0x70, 0x00
	.type		$str$26,@object
	.size		$str$26,($str$25 - $str$26)
$str$26:
        /*004e*/ 	.byte	0x2f, 0x74, 0x6d, 0x70, 0x2f, 0x63, 0x75, 0x74, 0x6c, 0x61, 0x73, 0x73, 0x5f, 0x73, 0x77, 0x65
        /*005e*/ 	.byte	0x65, 0x70, 0x5f, 0x73, 0x72, 0x63, 0x2f, 0x69, 0x6e, 0x63, 0x6c, 0x75, 0x64, 0x65, 0x2f, 0x63
        /*006e*/ 	.byte	0x75, 0x74, 0x65, 0x2f, 0x61, 0x74, 0x6f, 0x6d, 0x2f, 0x63, 0x6f, 0x70, 0x79, 0x5f, 0x74, 0x72
        /*007e*/ 	.byte	0x61, 0x69, 0x74, 0x73, 0x5f, 0x73, 0x6d, 0x31, 0x30, 0x30, 0x2e, 0x68, 0x70, 0x70, 0x00
	.type		$str$25,@object
	.size		$str$25,(__unnamed_1 - $str$25)
$str$25:
        /*008d*/ 	.byte	0x28, 0x28, 0x75, 0x69, 0x6e, 0x74, 0x33, 0x32, 0x5f, 0x74, 0x28, 0x74, 0x68, 0x72, 0x65, 0x61
        /*009d*/ 	.byte	0x64, 0x49, 0x64, 0x78, 0x2e, 0x78, 0x29, 0x20, 0x2f, 0x20, 0x33, 0x32, 0x29, 0x20, 0x25, 0x20
        /*00ad*/ 	.byte	0x34, 0x29, 0x20, 0x3d, 0x3d, 0x20, 0x28, 0x28, 0x28, 0x74, 0x6d, 0x65, 0x6d, 0x5f, 0x61, 0x64
        /*00bd*/ 	.byte	0x64, 0x72, 0x20, 0x3e, 0x3e, 0x20, 0x31, 0x36, 0x29, 0x20, 0x2f, 0x20, 0x33, 0x32, 0x29, 0x20
        /*00cd*/ 	.byte	0x25, 0x20, 0x34, 0x29, 0x00
	.type		__unnamed_1,@object
	.size		__unnamed_1,(__unnamed_2 - __unnamed_1)
__unnamed_1:
        /*00d2*/ 	.byte	0x61, 0x75, 0x74, 0x6f, 0x20, 0x63, 0x75, 0x74, 0x65, 0x3a, 0x3a, 0x61, 0x73, 0x5f, 0x70, 0x6f
        /* <DEDUP_REMOVED lines=24> */
        /*0262*/ 	.byte	0x30, 0x34, 0x38, 0x3e, 0x3e, 0x3e, 0x3e, 0x5d, 0x00
	.type		__unnamed_2,@object
	.size		__unnamed_2,(.L_2 - __unnamed_2)
__unnamed_2:
        /* <DEDUP_REMOVED lines=45> */
        /*053b*/ 	.byte	0x3e, 0x3e, 0x3e, 0x5d, 0x00
.L_2:


//--------------------- .nv.shared._ZN7cutlass13device_kernelINS_4gemm6kernel13GemmUniversalIN4cute5tupleIJiiiiEEENS1_10collective13CollectiveMmaINS1_35MainloopSm100TmaUmmaWarpSpecializedILi4ELi2ELi4ENS5_IJNS4_1CILi2EEENSA_ILi1EEESC_EEEEENS5_IJNSA_ILi64EEENSA_ILi128EEENSA_ILi32EEEEEENS_10bfloat16_tENS5_IJlSC_lEEESJ_SK_NS4_8TiledMMAINS4_8MMA_AtomIJNS4_20SM100_MMA_F16BF16_SSISJ_SJ_fLi64ELi128ELNS4_4UMMA5MajorE0ELSP_0ELNSO_7ScaleInE0ELSQ_0EEEEEENS4_6LayoutINS5_IJSC_SC_SC_EEENS5_IJNSA_ILi0EEESV_SV_EEEEENS5_IJNS4_10UnderscoreESY_SY_EEEEENS4_13SM90_TMA_LOADENS4_14ComposedLayoutINS4_7SwizzleILi2ELi4ELi3EEENS4_18smem_ptr_flag_bitsILi16EEENST_INS5_IJNSA_ILi8EEESH_EEENS5_IJSH_SC_EEEEEEEvNS4_8identityENS4_23SM90_TMA_LOAD_MULTICASTES1B_vS1C_EENS_8epilogue10collective18CollectiveEpilogueINS1F_23Sm100TmaWarpSpecializedILi4ELi2ELi16ELb1ELb0EEEJSI_NS5_IJNST_ISF_SC_EENST_ISH_SC_EEEEESJ_SK_SJ_SK_NS1F_6fusion15FusionCallbacksIS1J_NS1N_17LinearCombinationISJ_fSJ_fLNS_15FloatRoundStyleE2EEESI_S1M_JEEENS4_5SM1004TMEM4LOAD26SM100_TMEM_LOAD_16dp256b4xES11_S1B_NS4_17SM75_U32x4_LDSM_NENS4_14SM90_TMA_STOREES1B_NS4_17SM90_U32x4_STSM_NENS4_39AutoVectorizingCopyWithAssumedAlignmentILi128EEEEEEvvEEEEvNT_6ParamsE --------------------------
	.section	.nv.shared._ZN7cutlass13device_kernelINS_4gemm6kernel13GemmUniversalIN4cute5tupleIJiiiiEEENS1_10collective13CollectiveMmaINS1_35MainloopSm100TmaUmmaWarpSpecializedILi4ELi2ELi4ENS5_IJNS4_1CILi2EEENSA_ILi1EEESC_EEEEENS5_IJNSA_ILi64EEENSA_ILi128EEENSA_ILi32EEEEEENS_10bfloat16_tENS5_IJlSC_lEEESJ_SK_NS4_8TiledMMAINS4_8MMA_AtomIJNS4_20SM100_MMA_F16BF16_SSISJ_SJ_fLi64ELi128ELNS4_4UMMA5MajorE0ELSP_0ELNSO_7ScaleInE0ELSQ_0EEEEEENS4_6LayoutINS5_IJSC_SC_SC_EEENS5_IJNSA_ILi0EEESV_SV_EEEEENS5_IJNS4_10UnderscoreESY_SY_EEEEENS4_13SM90_TMA_LOADENS4_14ComposedLayoutINS4_7SwizzleILi2ELi4ELi3EEENS4_18smem_ptr_flag_bitsILi16EEENST_INS5_IJNSA_ILi8EEESH_EEENS5_IJSH_SC_EEEEEEEvNS4_8identityENS4_23SM90_TMA_LOAD_MULTICASTES1B_vS1C_EENS_8epilogue10collective18CollectiveEpilogueINS1F_23Sm100TmaWarpSpecializedILi4ELi2ELi16ELb1ELb0EEEJSI_NS5_IJNST_ISF_SC_EENST_ISH_SC_EEEEESJ_SK_SJ_SK_NS1F_6fusion15FusionCallbacksIS1J_NS1N_17LinearCombinationISJ_fSJ_fLNS_15FloatRoundStyleE2EEESI_S1M_JEEENS4_5SM1004TMEM4LOAD26SM100_TMEM_LOAD_16dp256b4xES11_S1B_NS4_17SM75_U32x4_LDSM_NENS4_14SM90_TMA_STOREES1B_NS4_17SM90_U32x4_STSM_NENS4_39AutoVectorizingCopyWithAssumedAlignmentILi128EEEEEEvvEEEEvNT_6ParamsE,"aw",@nobits
	.sectionflags	@""
	.align	16
	.zero		1024


//--------------------- .nv.shared.reserved.0     --------------------------
	.section	.nv.shared.reserved.0,"aw",@nobits
	.weak		__nv_reservedSMEM_offset_0_alias
	.size		__nv_reservedSMEM_offset_0_alias, 0, 64
	.other		__nv_reservedSMEM_offset_0_alias,@"STO_CUDA_RESERVED_SHARED STV_DEFAULT"
__nv_reservedSMEM_offset_0_alias:
	.zero		0
.nv.shared.reserved.0:
	.zero		64
	.weak		__nv_reservedSMEM_tcgen05_partition
	.type		__nv_reservedSMEM_tcgen05_partition,@object
	.size		__nv_reservedSMEM_tcgen05_partition,(.L_0 - __nv_reservedSMEM_tcgen05_partition)
__nv_reservedSMEM_tcgen05_partition:
	.zero		32
.L_0:


//--------------------- .nv.global                --------------------------
	.section	.nv.global,"aw",@nobits
.nv.global:
	.type		_ZN39_INTERNAL_bdd7c330_4_k_cu_d0e4af7e_92664cute1_E,@object
	.size		_ZN39_INTERNAL_bdd7c330_4_k_cu_d0e4af7e_92664cute1_E,(_ZN39_INTERNAL_bdd7c330_4_k_cu_d0e4af7e_92664cuda3std3__45__cpo6cbeginE - _ZN39_INTERNAL_bdd7c330_4_k_cu_d0e4af7e_92664cute1_E)
_ZN39_INTERNAL_bdd7c330_4_k_cu_d0e4af7e_92664cute1_E:
	.zero		1
	.type		_ZN39_INTERNAL_bdd7c330_4_k_cu_d0e4af7e_92664cuda3std3__45__cpo6cbeginE,@object
	.size		_ZN39_INTERNAL_bdd7c330_4_k_cu_d0e4af7e_92664cuda3std3__45__cpo6cbeginE,(_ZN39_INTERNAL_bdd7c330_4_k_cu_d0e4af7e_92664cuda3std3__48in_placeE - _ZN39_INTERNAL_bdd7c330_4_k_cu_d0e4af7e_92664cuda3std3__45__cpo6cbeginE)
_ZN39_INTERNAL_bdd7c330_4_k_cu_d0e4af7e_92664cuda3std3__45__cpo6cbeginE:
	.zero		1
	.type		_ZN39_INTERNAL_bdd7c330_4_k_cu_d0e4af7e_92664cuda3std3__48in_placeE,@object
	.size		_ZN39_INTERNAL_bdd7c330_4_k_cu_d0e4af7e_92664cuda3std3__48in_placeE,(_ZN39_INTERNAL_bdd7c330_4_k_cu_d0e4af7e_92664cuda3std6ranges3__45__cpo9iter_moveE - _ZN39_INTERNAL_bdd7c330_4_k_cu_d0e4af7e_92664cuda3std3__48in_placeE)
_ZN39_INTERNAL_bdd7c330_4_k_cu_d0e4af7e_92664cuda3std3__48in_placeE:
	.zero		1
	.type		_ZN39_INTERNAL_bdd7c330_4_k_cu_d0e4af7e_92664cuda3std6ranges3__45__cpo9iter_moveE,@object
	.size		_ZN39_INTERNAL_bdd7c330_4_k_cu_d0e4af7e_92664cuda3std6ranges3__45__cpo9iter_moveE,(_ZN39_INTERNAL_bdd7c330_4_k_cu_d0e4af7e_92664cuda3std3__45__cpo5beginE - _ZN39_INTERNAL_bdd7c330_4_k_cu_d0e4af7e_92664cuda3std6ranges3__45__cpo9iter_moveE)
_ZN39_INTERNAL_bdd7c330_4_k_cu_d0e4af7e_92664cuda3std6ranges3__45__cpo9iter_moveE:
	.zero		1
	.type		_ZN39_INTERNAL_bdd7c330_4_k_cu_d0e4af7e_92664cuda3std3__45__cpo5beginE,@object
	.size		_ZN39_INTERNAL_bdd7c330_4_k_cu_d0e4af7e_92664cuda3std3__45__cpo5beginE,(_ZN39_INTERNAL_bdd7c330_4_k_cu_d0e4af7e_92664cuda3std3__441_GLOBAL__N__bdd7c330_4_k_cu_d0e4af7e_92666ignoreE - _ZN39_INTERNAL_bdd7c330_4_k_cu_d0e4af7e_92664cuda3std3__45__cpo5beginE)
_ZN39_INTERNAL_bdd7c330_4_k_cu_d0e4af7e_92664cuda3std3__45__cpo5beginE:
	.zero		1
	.type		_ZN39_INTERNAL_bdd7c330_4_k_cu_d0e4af7e_92664cuda3std3__441_GLOBAL__N__bdd7c330_4_k_cu_d0e4af7e_92666ignoreE,@object
	.size		_ZN39_INTERNAL_bdd7c330_4_k_cu_d0e4af7e_92664cuda3std3__441_GLOBAL__N__bdd7c330_4_k_cu_d0e4af7e_92666ignoreE,(_ZN39_INTERNAL_bdd7c330_4_k_cu_d0e4af7e_92664cute7productE - _ZN39_INTERNAL_bdd7c330_4_k_cu_d0e4af7e_92664cuda3std3__441_GLOBAL__N__bdd7c330_4_k_cu_d0e4af7e_92666ignoreE)
_ZN39_INTERNAL_bdd7c330_4_k_cu_d0e4af7e_92664cuda3std3__441_GLOBAL__N__bdd7c330_4_k_cu_d0e4af7e_92666ignoreE:
	.zero		1
	.type		_ZN39_INTERNAL_bdd7c330_4_k_cu_d0e4af7e_92664cute7productE,@object
	.size		_ZN39_INTERNAL_bdd7c330_4_k_cu_d0e4af7e_92664cute7productE,(_ZN39_INTERNAL_bdd7c330_4_k_cu_d0e4af7e_92664cuda3std3__45__cpo3endE - _ZN39_INTERNAL_bdd7c330_4_k_cu_d0e4af7e_92664cute7productE)
_ZN39_INTERNAL_bdd7c330_4_k_cu_d0e4af7e_92664cute7productE:
	.zero		1
	.type		_ZN39_INTERNAL_bdd7c330_4_k_cu_d0e4af7e_92664cuda3std3__45__cpo3endE,@object
	.size		_ZN39_INTERNAL_bdd7c330_4_k_cu_d0e4af7e_92664cuda3std3__45__cpo3endE,(_ZN39_INTERNAL_bdd7c330_4_k_cu_d0e4af7e_92664cuda3std3__419piecewise_constructE - _ZN39_INTERNAL_bdd7c330_4_k_cu_d0e4af7e_92664cuda3std3__45__cpo3endE)
_ZN39_INTERNAL_bdd7c330_4_k_cu_d0e4af7e_92664cuda3std3__45__cpo3endE:
	.zero		1
	.type		_ZN39_INTERNAL_bdd7c330_4_k_cu_d0e4af7e_92664cuda3std3__419piecewise_constructE,@object
	.size		_ZN39_INTERNAL_bdd7c330_4_k_cu_d0e4af7e_92664cuda3std3__419piecewise_constructE,(_ZN39_INTERNAL_bdd7c330_4_k_cu_d0e4af7e_92664cuda3std3__45__cpo4cendE - _ZN39_INTERNAL_bdd7c330_4_k_cu_d0e4af7e_92664cuda3std3__419piecewise_constructE)
_ZN39_INTERNAL_bdd7c330_4_k_cu_d0e4af7e_92664cuda3std3__419piecewise_constructE:
	.zero		1
	.type		_ZN39_INTERNAL_bdd7c330_4_k_cu_d0e4af7e_92664cuda3std3__45__cpo4cendE,@object
	.size		_ZN39_INTERNAL_bdd7c330_4_k_cu_d0e4af7e_92664cuda3std3__45__cpo4cendE,(_ZN39_INTERNAL_bdd7c330_4_k_cu_d0e4af7e_92664cuda3std6ranges3__45__cpo4swapE - _ZN39_INTERNAL_bdd7c330_4_k_cu_d0e4af7e_92664cuda3std3__45__cpo4cendE)
_ZN39_INTERNAL_bdd7c330_4_k_cu_d0e4af7e_92664cuda3std3__45__cpo4cendE:
	.zero		1
	.type		_ZN39_INTERNAL_bdd7c330_4_k_cu_d0e4af7e_92664cuda3std6ranges3__45__cpo4swapE,@object
	.size		_ZN39_INTERNAL_bdd7c330_4_k_cu_d0e4af7e_92664cuda3std6ranges3__45__cpo4swapE,(.L_10 - _ZN39_INTERNAL_bdd7c330_4_k_cu_d0e4af7e_92664cuda3std6ranges3__45__cpo4swapE)
_ZN39_INTERNAL_bdd7c330_4_k_cu_d0e4af7e_92664cuda3std6ranges3__45__cpo4swapE:
	.zero		1
.L_10:


//--------------------- .nv.constant0._ZN7cutlass13device_kernelINS_4gemm6kernel13GemmUniversalIN4cute5tupleIJiiiiEEENS1_10collective13CollectiveMmaINS1_35MainloopSm100TmaUmmaWarpSpecializedILi4ELi2ELi4ENS5_IJNS4_1CILi2EEENSA_ILi1EEESC_EEEEENS5_IJNSA_ILi64EEENSA_ILi128EEENSA_ILi32EEEEEENS_10bfloat16_tENS5_IJlSC_lEEESJ_SK_NS4_8TiledMMAINS4_8MMA_AtomIJNS4_20SM100_MMA_F16BF16_SSISJ_SJ_fLi64ELi128ELNS4_4UMMA5MajorE0ELSP_0ELNSO_7ScaleInE0ELSQ_0EEEEEENS4_6LayoutINS5_IJSC_SC_SC_EEENS5_IJNSA_ILi0EEESV_SV_EEEEENS5_IJNS4_10UnderscoreESY_SY_EEEEENS4_13SM90_TMA_LOADENS4_14ComposedLayoutINS4_7SwizzleILi2ELi4ELi3EEENS4_18smem_ptr_flag_bitsILi16EEENST_INS5_IJNSA_ILi8EEESH_EEENS5_IJSH_SC_EEEEEEEvNS4_8identityENS4_23SM90_TMA_LOAD_MULTICASTES1B_vS1C_EENS_8epilogue10collective18CollectiveEpilogueINS1F_23Sm100TmaWarpSpecializedILi4ELi2ELi16ELb1ELb0EEEJSI_NS5_IJNST_ISF_SC_EENST_ISH_SC_EEEEESJ_SK_SJ_SK_NS1F_6fusion15FusionCallbacksIS1J_NS1N_17LinearCombinationISJ_fSJ_fLNS_15FloatRoundStyleE2EEESI_S1M_JEEENS4_5SM1004TMEM4LOAD26SM100_TMEM_LOAD_16dp256b4xES11_S1B_NS4_17SM75_U32x4_LDSM_NENS4_14SM90_TMA_STOREES1B_NS4_17SM90_U32x4_STSM_NENS4_39AutoVectorizingCopyWithAssumedAlignmentILi128EEEEEEvvEEEEvNT_6ParamsE --------------------------
	.section	.nv.constant0._ZN7cutlass13device_kernelINS_4gemm6kernel13GemmUniversalIN4cute5tupleIJiiiiEEENS1_10collective13CollectiveMmaINS1_35MainloopSm100TmaUmmaWarpSpecializedILi4ELi2ELi4ENS5_IJNS4_1CILi2EEENSA_ILi1EEESC_EEEEENS5_IJNSA_ILi64EEENSA_ILi128EEENSA_ILi32EEEEEENS_10bfloat16_tENS5_IJlSC_lEEESJ_SK_NS4_8TiledMMAINS4_8MMA_AtomIJNS4_20SM100_MMA_F16BF16_SSISJ_SJ_fLi64ELi128ELNS4_4UMMA5MajorE0ELSP_0ELNSO_7ScaleInE0ELSQ_0EEEEEENS4_6LayoutINS5_IJSC_SC_SC_EEENS5_IJNSA_ILi0EEESV_SV_EEEEENS5_IJNS4_10UnderscoreESY_SY_EEEEENS4_13SM90_TMA_LOADENS4_14ComposedLayoutINS4_7SwizzleILi2ELi4ELi3EEENS4_18smem_ptr_flag_bitsILi16EEENST_INS5_IJNSA_ILi8EEESH_EEENS5_IJSH_SC_EEEEEEEvNS4_8identityENS4_23SM90_TMA_LOAD_MULTICASTES1B_vS1C_EENS_8epilogue10collective18CollectiveEpilogueINS1F_23Sm100TmaWarpSpecializedILi4ELi2ELi16ELb1ELb0EEEJSI_NS5_IJNST_ISF_SC_EENST_ISH_SC_EEEEESJ_SK_SJ_SK_NS1F_6fusion15FusionCallbacksIS1J_NS1N_17LinearCombinationISJ_fSJ_fLNS_15FloatRoundStyleE2EEESI_S1M_JEEENS4_5SM1004TMEM4LOAD26SM100_TMEM_LOAD_16dp256b4xES11_S1B_NS4_17SM75_U32x4_LDSM_NENS4_14SM90_TMA_STOREES1B_NS4_17SM90_U32x4_STSM_NENS4_39AutoVectorizingCopyWithAssumedAlignmentILi128EEEEEEvvEEEEvNT_6ParamsE,"a",@progbits
	.sectionflags	@""
	.align	4
.nv.constant0._ZN7cutlass13device_kernelINS_4gemm6kernel13GemmUniversalIN4cute5tupleIJiiiiEEENS1_10collective13CollectiveMmaINS1_35MainloopSm100TmaUmmaWarpSpecializedILi4ELi2ELi4ENS5_IJNS4_1CILi2EEENSA_ILi1EEESC_EEEEENS5_IJNSA_ILi64EEENSA_ILi128EEENSA_ILi32EEEEEENS_10bfloat16_tENS5_IJlSC_lEEESJ_SK_NS4_8TiledMMAINS4_8MMA_AtomIJNS4_20SM100_MMA_F16BF16_SSISJ_SJ_fLi64ELi128ELNS4_4UMMA5MajorE0ELSP_0ELNSO_7ScaleInE0ELSQ_0EEEEEENS4_6LayoutINS5_IJSC_SC_SC_EEENS5_IJNSA_ILi0EEESV_SV_EEEEENS5_IJNS4_10UnderscoreESY_SY_EEEEENS4_13SM90_TMA_LOADENS4_14ComposedLayoutINS4_7SwizzleILi2ELi4ELi3EEENS4_18smem_ptr_flag_bitsILi16EEENST_INS5_IJNSA_ILi8EEESH_EEENS5_IJSH_SC_EEEEEEEvNS4_8identityENS4_23SM90_TMA_LOAD_MULTICASTES1B_vS1C_EENS_8epilogue10collective18CollectiveEpilogueINS1F_23Sm100TmaWarpSpecializedILi4ELi2ELi16ELb1ELb0EEEJSI_NS5_IJNST_ISF_SC_EENST_ISH_SC_EEEEESJ_SK_SJ_SK_NS1F_6fusion15FusionCallbacksIS1J_NS1N_17LinearCombinationISJ_fSJ_fLNS_15FloatRoundStyleE2EEESI_S1M_JEEENS4_5SM1004TMEM4LOAD26SM100_TMEM_LOAD_16dp256b4xES11_S1B_NS4_17SM75_U32x4_LDSM_NENS4_14SM90_TMA_STOREES1B_NS4_17SM90_U32x4_STSM_NENS4_39AutoVectorizingCopyWithAssumedAlignmentILi128EEEEEEvvEEEEvNT_6ParamsE:
	.zero		2944


//--------------------- SYMBOLS --------------------------

	.type		.nv.reservedSmem.offset0,@object
	.size		.nv.reservedSmem.offset0,0x4
	.type		.nv.reservedSmem.cap,@object
	.size		.nv.reservedSmem.cap,0x4
	.type		__assertfail,@function
